	.target	sm_90a

	.elftype	@"ET_EXEC"


//--------------------- .note.nv.tkinfo           --------------------------
	.section	.note.nv.tkinfo,"",@"SHT_NOTE"
	.sectionflags	@"SHF_NOTE_NV_TKINFO"
	.tkinfo
        /*0018*/ 	.word	0x00000002
        /*0030*/ 	.string	""
        /*0030*/ 	.string	"ptxas"
        /*0030*/ 	.string	"Cuda compilation tools, release 13.0, V13.0.88"
        /*0030*/ 	.string	"Build cuda_13.0.r13.0/compiler.36424714_0"
        /*0030*/ 	.string	"-arch sm_90a -m 64 "



//--------------------- .note.nv.cuinfo           --------------------------
	.section	.note.nv.cuinfo,"",@"SHT_NOTE"
	.sectionflags	@"SHF_NOTE_NV_CUINFO"
        /*0018*/ 	.short	0x0002
        /*001a*/ 	.short	0x005a
        /*001c*/ 	.short	0x0082
	.zero		2


//--------------------- .nv.info                  --------------------------
	.section	.nv.info,"",@"SHT_CUDA_INFO"
	.align	4


	//----- nvinfo : EIATTR_REGCOUNT
	.align		4
        /*0000*/ 	.byte	0x04, 0x2f
        /*0002*/ 	.short	(.L_12 - .L_11)
	.align		4
.L_11:
        /*0004*/ 	.word	index@(_ZN7cutlass13device_kernelINS_4gemm6kernel13GemmUniversalIN4cute5tupleIJiiiiEEENS1_10collective13CollectiveMmaINS1_37MainloopSm90TmaGmmaWarpSpecializedFP8ILi6ENS5_IJNS4_1CILi1EEESB_SB_EEENS1_35KernelTmaWarpSpecializedCooperativeEEENS5_IJNSA_ILi128EEESF_NSA_ILi64EEEEEENS_12float_e5m2_tENS5_IJlSB_lEEESI_SJ_NS4_8TiledMMAINS4_8MMA_AtomIJNS4_4SM904GMMA31MMA_64x128x32_F32E5M2E5M2_SS_TNILNSN_7ScaleInE1ELSP_1EEEEEENS4_6LayoutINS5_IJNSA_ILi2EEESB_SB_EEENS5_IJSB_NSA_ILi0EEESV_EEEEENS5_IJNS4_10UnderscoreESY_SY_EEEEENS4_13SM90_TMA_LOADENS4_14ComposedLayoutINS4_7SwizzleILi2ELi4ELi3EEENS4_18smem_ptr_flag_bitsILi8EEENSS_INS5_IJNSA_ILi8EEESG_EEENS5_IJSG_SB_EEEEEEEvNS4_8identityES11_S1B_vS1C_EENS_8epilogue10collective6detail29Sm90TmaWarpSpecializedAdapterINS1F_15DefaultEpilogueISI_SJ_SJ_NS1E_6thread17LinearCombinationISI_Li1EffLNS1J_9ScaleType4KindE0ELNS_15FloatRoundStyleE2ESI_EENS1_15EpilogueDefaultEEEEEvvEEEEvNT_6ParamsE)
        /*0008*/ 	.word	0x000000a8


	//----- nvinfo : EIATTR_FRAME_SIZE
	.align		4
.L_12:
        /*000c*/ 	.byte	0x04, 0x11
        /*000e*/ 	.short	(.L_14 - .L_13)
	.align		4
.L_13:
        /*0010*/ 	.word	index@(_ZN7cutlass13device_kernelINS_4gemm6kernel13GemmUniversalIN4cute5tupleIJiiiiEEENS1_10collective13CollectiveMmaINS1_37MainloopSm90TmaGmmaWarpSpecializedFP8ILi6ENS5_IJNS4_1CILi1EEESB_SB_EEENS1_35KernelTmaWarpSpecializedCooperativeEEENS5_IJNSA_ILi128EEESF_NSA_ILi64EEEEEENS_12float_e5m2_tENS5_IJlSB_lEEESI_SJ_NS4_8TiledMMAINS4_8MMA_AtomIJNS4_4SM904GMMA31MMA_64x128x32_F32E5M2E5M2_SS_TNILNSN_7ScaleInE1ELSP_1EEEEEENS4_6LayoutINS5_IJNSA_ILi2EEESB_SB_EEENS5_IJSB_NSA_ILi0EEESV_EEEEENS5_IJNS4_10UnderscoreESY_SY_EEEEENS4_13SM90_TMA_LOADENS4_14ComposedLayoutINS4_7SwizzleILi2ELi4ELi3EEENS4_18smem_ptr_flag_bitsILi8EEENSS_INS5_IJNSA_ILi8EEESG_EEENS5_IJSG_SB_EEEEEEEvNS4_8identityES11_S1B_vS1C_EENS_8epilogue10collective6detail29Sm90TmaWarpSpecializedAdapterINS1F_15DefaultEpilogueISI_SJ_SJ_NS1E_6thread17LinearCombinationISI_Li1EffLNS1J_9ScaleType4KindE0ELNS_15FloatRoundStyleE2ESI_EENS1_15EpilogueDefaultEEEEEvvEEEEvNT_6ParamsE)
        /*0014*/ 	.word	0x00000000


	//----- nvinfo : EIATTR_MIN_STACK_SIZE
	.align		4
.L_14:
        /*0018*/ 	.byte	0x04, 0x12
        /*001a*/ 	.short	(.L_16 - .L_15)
	.align		4
.L_15:
        /*001c*/ 	.word	index@(_ZN7cutlass13device_kernelINS_4gemm6kernel13GemmUniversalIN4cute5tupleIJiiiiEEENS1_10collective13CollectiveMmaINS1_37MainloopSm90TmaGmmaWarpSpecializedFP8ILi6ENS5_IJNS4_1CILi1EEESB_SB_EEENS1_35KernelTmaWarpSpecializedCooperativeEEENS5_IJNSA_ILi128EEESF_NSA_ILi64EEEEEENS_12float_e5m2_tENS5_IJlSB_lEEESI_SJ_NS4_8TiledMMAINS4_8MMA_AtomIJNS4_4SM904GMMA31MMA_64x128x32_F32E5M2E5M2_SS_TNILNSN_7ScaleInE1ELSP_1EEEEEENS4_6LayoutINS5_IJNSA_ILi2EEESB_SB_EEENS5_IJSB_NSA_ILi0EEESV_EEEEENS5_IJNS4_10UnderscoreESY_SY_EEEEENS4_13SM90_TMA_LOADENS4_14ComposedLayoutINS4_7SwizzleILi2ELi4ELi3EEENS4_18smem_ptr_flag_bitsILi8EEENSS_INS5_IJNSA_ILi8EEESG_EEENS5_IJSG_SB_EEEEEEEvNS4_8identityES11_S1B_vS1C_EENS_8epilogue10collective6detail29Sm90TmaWarpSpecializedAdapterINS1F_15DefaultEpilogueISI_SJ_SJ_NS1E_6thread17LinearCombinationISI_Li1EffLNS1J_9ScaleType4KindE0ELNS_15FloatRoundStyleE2ESI_EENS1_15EpilogueDefaultEEEEEvvEEEEvNT_6ParamsE)
        /*0020*/ 	.word	0x00000000
.L_16:


//--------------------- .nv.compat                --------------------------
	.section	.nv.compat,"",@"SHT_CUDA_COMPAT_INFO"
	.align	4
        /*0000*/ 	.byte	0x02, 0x09, 0x01, 0x00, 0x02, 0x02, 0x04, 0x00, 0x02, 0x05, 0x05, 0x00, 0x03, 0x07, 0x01, 0x01
        /*0010*/ 	.byte	0x02, 0x03, 0x01, 0x00, 0x02, 0x06, 0x01, 0x00, 0x04, 0x0b, 0x08, 0x00, 0x00, 0x00, 0x00, 0x00
        /*0020*/ 	.byte	0x00, 0x00, 0x00, 0x00


//--------------------- .nv.info._ZN7cutlass13device_kernelINS_4gemm6kernel13GemmUniversalIN4cute5tupleIJiiiiEEENS1_10collective13CollectiveMmaINS1_37MainloopSm90TmaGmmaWarpSpecializedFP8ILi6ENS5_IJNS4_1CILi1EEESB_SB_EEENS1_35KernelTmaWarpSpecializedCooperativeEEENS5_IJNSA_ILi128EEESF_NSA_ILi64EEEEEENS_12float_e5m2_tENS5_IJlSB_lEEESI_SJ_NS4_8TiledMMAINS4_8MMA_AtomIJNS4_4SM904GMMA31MMA_64x128x32_F32E5M2E5M2_SS_TNILNSN_7ScaleInE1ELSP_1EEEEEENS4_6LayoutINS5_IJNSA_ILi2EEESB_SB_EEENS5_IJSB_NSA_ILi0EEESV_EEEEENS5_IJNS4_10UnderscoreESY_SY_EEEEENS4_13SM90_TMA_LOADENS4_14ComposedLayoutINS4_7SwizzleILi2ELi4ELi3EEENS4_18smem_ptr_flag_bitsILi8EEENSS_INS5_IJNSA_ILi8EEESG_EEENS5_IJSG_SB_EEEEEEEvNS4_8identityES11_S1B_vS1C_EENS_8epilogue10collective6detail29Sm90TmaWarpSpecializedAdapterINS1F_15DefaultEpilogueISI_SJ_SJ_NS1E_6thread17LinearCombinationISI_Li1EffLNS1J_9ScaleType4KindE0ELNS_15FloatRoundStyleE2ESI_EENS1_15EpilogueDefaultEEEEEvvEEEEvNT_6ParamsE --------------------------
	.section	.nv.info._ZN7cutlass13device_kernelINS_4gemm6kernel13GemmUniversalIN4cute5tupleIJiiiiEEENS1_10collective13CollectiveMmaINS1_37MainloopSm90TmaGmmaWarpSpecializedFP8ILi6ENS5_IJNS4_1CILi1EEESB_SB_EEENS1_35KernelTmaWarpSpecializedCooperativeEEENS5_IJNSA_ILi128EEESF_NSA_ILi64EEEEEENS_12float_e5m2_tENS5_IJlSB_lEEESI_SJ_NS4_8TiledMMAINS4_8MMA_AtomIJNS4_4SM904GMMA31MMA_64x128x32_F32E5M2E5M2_SS_TNILNSN_7ScaleInE1ELSP_1EEEEEENS4_6LayoutINS5_IJNSA_ILi2EEESB_SB_EEENS5_IJSB_NSA_ILi0EEESV_EEEEENS5_IJNS4_10UnderscoreESY_SY_EEEEENS4_13SM90_TMA_LOADENS4_14ComposedLayoutINS4_7SwizzleILi2ELi4ELi3EEENS4_18smem_ptr_flag_bitsILi8EEENSS_INS5_IJNSA_ILi8EEESG_EEENS5_IJSG_SB_EEEEEEEvNS4_8identityES11_S1B_vS1C_EENS_8epilogue10collective6detail29Sm90TmaWarpSpecializedAdapterINS1F_15DefaultEpilogueISI_SJ_SJ_NS1E_6thread17LinearCombinationISI_Li1EffLNS1J_9ScaleType4KindE0ELNS_15FloatRoundStyleE2ESI_EENS1_15EpilogueDefaultEEEEEvvEEEEvNT_6ParamsE,"",@"SHT_CUDA_INFO"
	.sectionflags	@""
	.align	4


	//----- nvinfo : EIATTR_CUDA_API_VERSION
	.align		4
        /*0000*/ 	.byte	0x04, 0x37
        /*0002*/ 	.short	(.L_18 - .L_17)
.L_17:
        /*0004*/ 	.word	0x00000082


	//----- nvinfo : EIATTR_KPARAM_INFO
	.align		4
.L_18:
        /*0008*/ 	.byte	0x04, 0x17
        /*000a*/ 	.short	(.L_20 - .L_19)
.L_19:
        /*000c*/ 	.word	0x00000000
        /*0010*/ 	.short	0x0000
        /*0012*/ 	.short	0x0070
        /*0014*/ 	.byte	0x00, 0xf0, 0x01, 0x10


	//----- nvinfo : EIATTR_SPARSE_MMA_MASK
	.align		4
.L_20:
        /*0018*/ 	.byte	0x03, 0x50
        /*001a*/ 	.short	0x0000


	//----- nvinfo : EIATTR_MAXREG_COUNT
	.align		4
        /*001c*/ 	.byte	0x03, 0x1b
        /*001e*/ 	.short	0x00a8


	//----- nvinfo : EIATTR_NUM_BARRIERS
	.align		4
        /*0020*/ 	.byte	0x02, 0x4c
        /*0022*/ 	.byte	0x01
	.zero		1


	//----- nvinfo : EIATTR_MERCURY_ISA_VERSION
	.align		4
        /*0024*/ 	.byte	0x03, 0x5f
        /*0026*/ 	.short	0x0101


	//----- nvinfo : EIATTR_INT_WARP_WIDE_INSTR_OFFSETS
	.align		4
        /*0028*/ 	.byte	0x04, 0x31
        /*002a*/ 	.short	(.L_22 - .L_21)


	//   ....[0]....
.L_21:
        /*002c*/ 	.word	0x00000410


	//   ....[1]....
        /*0030*/ 	.word	0x00000420


	//   ....[2]....
        /*0034*/ 	.word	0x00000510


	//----- nvinfo : EIATTR_COOP_GROUP_MASK_REGIDS
	.align		4
.L_22:
        /*0038*/ 	.byte	0x04, 0x29
        /*003a*/ 	.short	(.L_24 - .L_23)


	//   ....[0]....
.L_23:
        /*003c*/ 	.word	0xffffffff


	//   ....[1]....
        /*0040*/ 	.word	0xffffffff


	//   ....[2]....
        /*0044*/ 	.word	0xffffffff


	//   ....[3]....
        /*0048*/ 	.word	0xffffffff


	//   ....[4]....
        /*004c*/ 	.word	0xffffffff


	//----- nvinfo : EIATTR_COOP_GROUP_INSTR_OFFSETS
	.align		4
.L_24:
        /*0050*/ 	.byte	0x04, 0x28
        /*0052*/ 	.short	(.L_26 - .L_25)


	//   ....[0]....
.L_25:
        /*0054*/ 	.word	0x00000060


	//   ....[1]....
        /*0058*/ 	.word	0x00000070


	//   ....[2]....
        /*005c*/ 	.word	0x00000130


	//   ....[3]....
        /*0060*/ 	.word	0x00000300


	//   ....[4]....
        /*0064*/ 	.word	0x00001000


	//----- nvinfo : EIATTR_REG_RECONFIG
	.align		4
.L_26:
        /*0068*/ 	.byte	0x01, 0x54
	.zero		2


	//----- nvinfo : EIATTR_MBARRIER_INSTR_OFFSETS
	.align		4
        /*006c*/ 	.byte	0x04, 0x39
        /*006e*/ 	.short	(.L_28 - .L_27)


	//   ....[0]....
.L_27:
        /*0070*/ 	.word	0x00000230
        /*0074*/ 	.word	0x000000ff
        /*0078*/ 	.word	0x00000000
        /*007c*/ 	.short	0x0100
        /*007e*/ 	.byte	0x08
	.zero		1


	//   ....[1]....
        /*0080*/ 	.word	0x00000240
        /*0084*/ 	.word	0x000000ff
        /*0088*/ 	.word	0x00000030
        /*008c*/ 	.short	0x0100
        /*008e*/ 	.byte	0x08
	.zero		1


	//   ....[2]....
        /*0090*/ 	.word	0x00000250
        /*0094*/ 	.word	0x000000ff
        /*0098*/ 	.word	0x00000008
        /*009c*/ 	.short	0x0100
        /*009e*/ 	.byte	0x08
	.zero		1


	//   ....[3]....
        /*00a0*/ 	.word	0x00000260
        /*00a4*/ 	.word	0x000000ff
        /*00a8*/ 	.word	0x00000038
        /*00ac*/ 	.short	0x0100
        /*00ae*/ 	.byte	0x08
	.zero		1


	//   ....[4]....
        /*00b0*/ 	.word	0x00000270
        /*00b4*/ 	.word	0x000000ff
        /*00b8*/ 	.word	0x00000010
        /*00bc*/ 	.short	0x0100
        /*00be*/ 	.byte	0x08
	.zero		1


	//   ....[5]....
        /*00c0*/ 	.word	0x00000280
        /*00c4*/ 	.word	0x000000ff
        /*00c8*/ 	.word	0x00000040
        /*00cc*/ 	.short	0x0100
        /*00ce*/ 	.byte	0x08
	.zero		1


	//   ....[6]....
        /*00d0*/ 	.word	0x00000290
        /*00d4*/ 	.word	0x000000ff
        /*00d8*/ 	.word	0x00000018
        /*00dc*/ 	.short	0x0100
        /*00de*/ 	.byte	0x08
	.zero		1


	//   ....[7]....
        /*00e0*/ 	.word	0x000002a0
        /*00e4*/ 	.word	0x000000ff
        /*00e8*/ 	.word	0x00000048
        /*00ec*/ 	.short	0x0100
        /*00ee*/ 	.byte	0x08
	.zero		1


	//   ....[8]....
        /*00f0*/ 	.word	0x000002b0
        /*00f4*/ 	.word	0x000000ff
        /*00f8*/ 	.word	0x00000020
        /*00fc*/ 	.short	0x0100
        /*00fe*/ 	.byte	0x08
	.zero		1


	//   ....[9]....
        /*0100*/ 	.word	0x000002c0
        /*0104*/ 	.word	0x000000ff
        /*0108*/ 	.word	0x00000050
        /*010c*/ 	.short	0x0100
        /*010e*/ 	.byte	0x08
	.zero		1


	//   ....[10]....
        /*0110*/ 	.word	0x000002d0
        /*0114*/ 	.word	0x000000ff
        /*0118*/ 	.word	0x00000028
        /*011c*/ 	.short	0x0100
        /*011e*/ 	.byte	0x08
	.zero		1


	//   ....[11]....
        /*0120*/ 	.word	0x000002e0
        /*0124*/ 	.word	0x000000ff
        /*0128*/ 	.word	0x00000058
        /*012c*/ 	.short	0x0100
        /*012e*/ 	.byte	0x08
	.zero		1


	//   ....[12]....
        /*0130*/ 	.word	0x00000560
        /*0134*/ 	.word	0x000000ff
        /*0138*/ 	.word	0x00000070
        /*013c*/ 	.short	0x0100
        /*013e*/ 	.byte	0x06
	.zero		1


	//   ....[13]....
        /*0140*/ 	.word	0x000005c0
        /*0144*/ 	.word	0x000000ff
        /*0148*/ 	.word	0x00000078
        /*014c*/ 	.short	0x0100
        /*014e*/ 	.byte	0x06
	.zero		1


	//   ....[14]....
        /*0150*/ 	.word	0x00001530
        /*0154*/ 	.word	0x000000ff
        /*0158*/ 	.word	0x00000000
        /*015c*/ 	.short	0x010a
        /*015e*/ 	.byte	0x06
	.zero		1


	//   ....[15]....
        /*0160*/ 	.word	0x00001570
        /*0164*/ 	.word	0x000000ff
        /*0168*/ 	.word	0x00000000
        /*016c*/ 	.short	0x010a
        /*016e*/ 	.byte	0x06
	.zero		1


	//   ....[16]....
        /*0170*/ 	.word	0x00001ea0
        /*0174*/ 	.word	0x000000ff
        /*0178*/ 	.word	0x00000000
        /*017c*/ 	.short	0x010a
        /*017e*/ 	.byte	0x0c
	.zero		1


	//   ....[17]....
        /*0180*/ 	.word	0x00001ee0
        /*0184*/ 	.word	0x000000ff
        /*0188*/ 	.word	0x00000000
        /*018c*/ 	.short	0x010a
        /*018e*/ 	.byte	0x0c
	.zero		1


	//   ....[18]....
        /*0190*/ 	.word	0x00002510
        /*0194*/ 	.word	0x000000ff
        /*0198*/ 	.word	0x00000000
        /*019c*/ 	.short	0x0101
        /*019e*/ 	.byte	0x08
	.zero		1


	//   ....[19]....
        /*01a0*/ 	.word	0x00002b60
        /*01a4*/ 	.word	0x000000ff
        /*01a8*/ 	.word	0x00000000
        /*01ac*/ 	.short	0x0101
        /*01ae*/ 	.byte	0x08
	.zero		1


	//   ....[20]....
        /*01b0*/ 	.word	0x000084f0
        /*01b4*/ 	.word	0x00000013
        /*01b8*/ 	.word	0x00000030
        /*01bc*/ 	.short	0x010a
        /*01be*/ 	.byte	0x3f
	.zero		1


	//   ....[21]....
        /*01c0*/ 	.word	0x00008870
        /*01c4*/ 	.word	0x00000008
        /*01c8*/ 	.word	0x00000078
        /*01cc*/ 	.short	0x0101
        /*01ce*/ 	.byte	0x3f
	.zero		1


	//   ....[22]....
        /*01d0*/ 	.word	0x00008f80
        /*01d4*/ 	.word	0x00000006
        /*01d8*/ 	.word	0x00000000
        /*01dc*/ 	.short	0x010a
        /*01de*/ 	.byte	0x3f
	.zero		1


	//   ....[23]....
        /*01e0*/ 	.word	0x00009000
        /*01e4*/ 	.word	0x00000007
        /*01e8*/ 	.word	0x00000000
        /*01ec*/ 	.short	0x010a
        /*01ee*/ 	.byte	0x3f
	.zero		1


	//   ....[24]....
        /*01f0*/ 	.word	0x00009090
        /*01f4*/ 	.word	0x00000006
        /*01f8*/ 	.word	0x00000000
        /*01fc*/ 	.short	0x010a
        /*01fe*/ 	.byte	0x3f
	.zero		1


	//   ....[25]....
        /*0200*/ 	.word	0x00009120
        /*0204*/ 	.word	0x00000009
        /*0208*/ 	.word	0x00000000
        /*020c*/ 	.short	0x010a
        /*020e*/ 	.byte	0x3f
	.zero		1


	//   ....[26]....
        /*0210*/ 	.word	0x000091b0
        /*0214*/ 	.word	0x00000006
        /*0218*/ 	.word	0x00000000
        /*021c*/ 	.short	0x010a
        /*021e*/ 	.byte	0x3f
	.zero		1


	//   ....[27]....
        /*0220*/ 	.word	0x00009240
        /*0224*/ 	.word	0x00000003
        /*0228*/ 	.word	0x00000000
        /*022c*/ 	.short	0x010a
        /*022e*/ 	.byte	0x3f
	.zero		1


	//   ....[28]....
        /*0230*/ 	.word	0x000092b0
        /*0234*/ 	.word	0x0000000b
        /*0238*/ 	.word	0x00000000
        /*023c*/ 	.short	0x010a
        /*023e*/ 	.byte	0x3f
	.zero		1


	//   ....[29]....
        /*0240*/ 	.word	0x00009310
        /*0244*/ 	.word	0x0000008c
        /*0248*/ 	.word	0x00000000
        /*024c*/ 	.short	0x010a
        /*024e*/ 	.byte	0x3f
	.zero		1


	//   ....[30]....
        /*0250*/ 	.word	0x000093e0
        /*0254*/ 	.word	0x00000013
        /*0258*/ 	.word	0x00000030
        /*025c*/ 	.short	0x010a
        /*025e*/ 	.byte	0x3f
	.zero		1


	//   ....[31]....
        /*0260*/ 	.word	0x000094c0
        /*0264*/ 	.word	0x00000006
        /*0268*/ 	.word	0x00000000
        /*026c*/ 	.short	0x010a
        /*026e*/ 	.byte	0x3f
	.zero		1


	//   ....[32]....
        /*0270*/ 	.word	0x00009510
        /*0274*/ 	.word	0x00000007
        /*0278*/ 	.word	0x00000000
        /*027c*/ 	.short	0x010a
        /*027e*/ 	.byte	0x3f
	.zero		1


	//   ....[33]....
        /*0280*/ 	.word	0x00009560
        /*0284*/ 	.word	0x00000006
        /*0288*/ 	.word	0x00000000
        /*028c*/ 	.short	0x010a
        /*028e*/ 	.byte	0x3f
	.zero		1


	//   ....[34]....
        /*0290*/ 	.word	0x000095b0
        /*0294*/ 	.word	0x00000009
        /*0298*/ 	.word	0x00000000
        /*029c*/ 	.short	0x010a
        /*029e*/ 	.byte	0x3f
	.zero		1


	//   ....[35]....
        /*02a0*/ 	.word	0x00009600
        /*02a4*/ 	.word	0x00000006
        /*02a8*/ 	.word	0x00000000
        /*02ac*/ 	.short	0x010a
        /*02ae*/ 	.byte	0x3f
	.zero		1


	//----- nvinfo : EIATTR_NUM_MBARRIERS
	.align		4
.L_28:
        /*02b0*/ 	.byte	0x03, 0x38
        /*02b2*/ 	.short	0x000e


	//----- nvinfo : EIATTR_EXIT_INSTR_OFFSETS
	.align		4
        /*02b4*/ 	.byte	0x04, 0x1c
        /*02b6*/ 	.short	(.L_30 - .L_29)


	//   ....[0]....
.L_29:
        /*02b8*/ 	.word	0x00000610


	//   ....[1]....
        /*02bc*/ 	.word	0x00000ed0


	//   ....[2]....
        /*02c0*/ 	.word	0x00007b60


	//   ....[3]....
        /*02c4*/ 	.word	0x00008190


	//   ....[4]....
        /*02c8*/ 	.word	0x00009290


	//----- nvinfo : EIATTR_MAX_THREADS
	.align		4
.L_30:
        /*02cc*/ 	.byte	0x04, 0x05
        /*02ce*/ 	.short	(.L_32 - .L_31)
.L_31:
        /*02d0*/ 	.word	0x00000180
        /*02d4*/ 	.word	0x00000001
        /*02d8*/ 	.word	0x00000001


	//----- nvinfo : EIATTR_CRS_STACK_SIZE
	.align		4
.L_32:
        /*02dc*/ 	.byte	0x04, 0x1e
        /*02de*/ 	.short	(.L_34 - .L_33)
.L_33:
        /*02e0*/ 	.word	0x00000000


	//----- nvinfo : EIATTR_CBANK_PARAM_SIZE
	.align		4
.L_34:
        /*02e4*/ 	.byte	0x03, 0x19
        /*02e6*/ 	.short	0x0470


	//----- nvinfo : EIATTR_PARAM_CBANK
	.align		4
        /*02e8*/ 	.byte	0x04, 0x0a
        /*02ea*/ 	.short	(.L_36 - .L_35)
	.align		4
.L_35:
        /*02ec*/ 	.word	index@(.nv.constant0._ZN7cutlass13device_kernelINS_4gemm6kernel13GemmUniversalIN4cute5tupleIJiiiiEEENS1_10collective13CollectiveMmaINS1_37MainloopSm90TmaGmmaWarpSpecializedFP8ILi6ENS5_IJNS4_1CILi1EEESB_SB_EEENS1_35KernelTmaWarpSpecializedCooperativeEEENS5_IJNSA_ILi128EEESF_NSA_ILi64EEEEEENS_12float_e5m2_tENS5_IJlSB_lEEESI_SJ_NS4_8TiledMMAINS4_8MMA_AtomIJNS4_4SM904GMMA31MMA_64x128x32_F32E5M2E5M2_SS_TNILNSN_7ScaleInE1ELSP_1EEEEEENS4_6LayoutINS5_IJNSA_ILi2EEESB_SB_EEENS5_IJSB_NSA_ILi0EEESV_EEEEENS5_IJNS4_10UnderscoreESY_SY_EEEEENS4_13SM90_TMA_LOADENS4_14ComposedLayoutINS4_7SwizzleILi2ELi4ELi3EEENS4_18smem_ptr_flag_bitsILi8EEENSS_INS5_IJNSA_ILi8EEESG_EEENS5_IJSG_SB_EEEEEEEvNS4_8identityES11_S1B_vS1C_EENS_8epilogue10collective6detail29Sm90TmaWarpSpecializedAdapterINS1F_15DefaultEpilogueISI_SJ_SJ_NS1E_6thread17LinearCombinationISI_Li1EffLNS1J_9ScaleType4KindE0ELNS_15FloatRoundStyleE2ESI_EENS1_15EpilogueDefaultEEEEEvvEEEEvNT_6ParamsE)
        /*02f0*/ 	.short	0x0210
        /*02f2*/ 	.short	0x0470


	//----- nvinfo : EIATTR_SW_WAR
	.align		4
.L_36:
        /*02f4*/ 	.byte	0x04, 0x36
        /*02f6*/ 	.short	(.L_38 - .L_37)
.L_37:
        /*02f8*/ 	.word	0x00000008
.L_38:


//--------------------- .nv.callgraph             --------------------------
	.section	.nv.callgraph,"",@"SHT_CUDA_CALLGRAPH"
	.align	4
	.sectionentsize	8
	.align		4
        /*0000*/ 	.word	0x00000000
	.align		4
        /*0004*/ 	.word	0xffffffff
	.align		4
        /*0008*/ 	.word	0x00000000
	.align		4
        /*000c*/ 	.word	0xfffffffe
	.align		4
        /*0010*/ 	.word	0x00000000
	.align		4
        /*0014*/ 	.word	0xfffffffd
	.align		4
        /*0018*/ 	.word	0x00000000
	.align		4
        /*001c*/ 	.word	0xfffffffc


//--------------------- .nv.constant4             --------------------------
	.section	.nv.constant4,"a",@progbits
	.align	8
	.align		8
.nv.constant4:
        /*0000*/ 	.dword	_ZN40_INTERNAL_50720f2d_4_k_cu_9ca76f2d_294624cuda3std3__45__cpo5beginE
	.align		8
        /*0008*/ 	.dword	_ZN40_INTERNAL_50720f2d_4_k_cu_9ca76f2d_294624cuda3std3__45__cpo3endE
	.align		8
        /*0010*/ 	.dword	_ZN40_INTERNAL_50720f2d_4_k_cu_9ca76f2d_294624cuda3std3__45__cpo6cbeginE
	.align		8
        /*0018*/ 	.dword	_ZN40_INTERNAL_50720f2d_4_k_cu_9ca76f2d_294624cuda3std3__45__cpo4cendE
	.align		8
        /*0020*/ 	.dword	_ZN40_INTERNAL_50720f2d_4_k_cu_9ca76f2d_294624cuda3std3__442_GLOBAL__N__50720f2d_4_k_cu_9ca76f2d_294626ignoreE
	.align		8
        /*0028*/ 	.dword	_ZN40_INTERNAL_50720f2d_4_k_cu_9ca76f2d_294624cuda3std3__419piecewise_constructE
	.align		8
        /*0030*/ 	.dword	_ZN40_INTERNAL_50720f2d_4_k_cu_9ca76f2d_294624cuda3std3__48in_placeE
	.align		8
        /*0038*/ 	.dword	_ZN40_INTERNAL_50720f2d_4_k_cu_9ca76f2d_294624cuda3std6ranges3__45__cpo4swapE
	.align		8
        /*0040*/ 	.dword	_ZN40_INTERNAL_50720f2d_4_k_cu_9ca76f2d_294624cuda3std6ranges3__45__cpo9iter_moveE
	.align		8
        /*0048*/ 	.dword	_ZN40_INTERNAL_50720f2d_4_k_cu_9ca76f2d_294624cute7productE
	.align		8
        /*0050*/ 	.dword	_ZN40_INTERNAL_50720f2d_4_k_cu_9ca76f2d_294624cute1_E


//--------------------- .text._ZN7cutlass13device_kernelINS_4gemm6kernel13GemmUniversalIN4cute5tupleIJiiiiEEENS1_10collective13CollectiveMmaINS1_37MainloopSm90TmaGmmaWarpSpecializedFP8ILi6ENS5_IJNS4_1CILi1EEESB_SB_EEENS1_35KernelTmaWarpSpecializedCooperativeEEENS5_IJNSA_ILi128EEESF_NSA_ILi64EEEEEENS_12float_e5m2_tENS5_IJlSB_lEEESI_SJ_NS4_8TiledMMAINS4_8MMA_AtomIJNS4_4SM904GMMA31MMA_64x128x32_F32E5M2E5M2_SS_TNILNSN_7ScaleInE1ELSP_1EEEEEENS4_6LayoutINS5_IJNSA_ILi2EEESB_SB_EEENS5_IJSB_NSA_ILi0EEESV_EEEEENS5_IJNS4_10UnderscoreESY_SY_EEEEENS4_13SM90_TMA_LOADENS4_14ComposedLayoutINS4_7SwizzleILi2ELi4ELi3EEENS4_18smem_ptr_flag_bitsILi8EEENSS_INS5_IJNSA_ILi8EEESG_EEENS5_IJSG_SB_EEEEEEEvNS4_8identityES11_S1B_vS1C_EENS_8epilogue10collective6detail29Sm90TmaWarpSpecializedAdapterINS1F_15DefaultEpilogueISI_SJ_SJ_NS1E_6thread17LinearCombinationISI_Li1EffLNS1J_9ScaleType4KindE0ELNS_15FloatRoundStyleE2ESI_EENS1_15EpilogueDefaultEEEEEvvEEEEvNT_6ParamsE --------------------------
	.section	.text._ZN7cutlass13device_kernelINS_4gemm6kernel13GemmUniversalIN4cute5tupleIJiiiiEEENS1_10collective13CollectiveMmaINS1_37MainloopSm90TmaGmmaWarpSpecializedFP8ILi6ENS5_IJNS4_1CILi1EEESB_SB_EEENS1_35KernelTmaWarpSpecializedCooperativeEEENS5_IJNSA_ILi128EEESF_NSA_ILi64EEEEEENS_12float_e5m2_tENS5_IJlSB_lEEESI_SJ_NS4_8TiledMMAINS4_8MMA_AtomIJNS4_4SM904GMMA31MMA_64x128x32_F32E5M2E5M2_SS_TNILNSN_7ScaleInE1ELSP_1EEEEEENS4_6LayoutINS5_IJNSA_ILi2EEESB_SB_EEENS5_IJSB_NSA_ILi0EEESV_EEEEENS5_IJNS4_10UnderscoreESY_SY_EEEEENS4_13SM90_TMA_LOADENS4_14ComposedLayoutINS4_7SwizzleILi2ELi4ELi3EEENS4_18smem_ptr_flag_bitsILi8EEENSS_INS5_IJNSA_ILi8EEESG_EEENS5_IJSG_SB_EEEEEEEvNS4_8identityES11_S1B_vS1C_EENS_8epilogue10collective6detail29Sm90TmaWarpSpecializedAdapterINS1F_15DefaultEpilogueISI_SJ_SJ_NS1E_6thread17LinearCombinationISI_Li1EffLNS1J_9ScaleType4KindE0ELNS_15FloatRoundStyleE2ESI_EENS1_15EpilogueDefaultEEEEEvvEEEEvNT_6ParamsE,"ax",@progbits
	.align	128
.text._ZN7cutlass13device_kernelINS_4gemm6kernel13GemmUniversalIN4cute5tupleIJiiiiEEENS1_10collective13CollectiveMmaINS1_37MainloopSm90TmaGmmaWarpSpecializedFP8ILi6ENS5_IJNS4_1CILi1EEESB_SB_EEENS1_35KernelTmaWarpSpecializedCooperativeEEENS5_IJNSA_ILi128EEESF_NSA_ILi64EEEEEENS_12float_e5m2_tENS5_IJlSB_lEEESI_SJ_NS4_8TiledMMAINS4_8MMA_AtomIJNS4_4SM904GMMA31MMA_64x128x32_F32E5M2E5M2_SS_TNILNSN_7ScaleInE1ELSP_1EEEEEENS4_6LayoutINS5_IJNSA_ILi2EEESB_SB_EEENS5_IJSB_NSA_ILi0EEESV_EEEEENS5_IJNS4_10UnderscoreESY_SY_EEEEENS4_13SM90_TMA_LOADENS4_14ComposedLayoutINS4_7SwizzleILi2ELi4ELi3EEENS4_18smem_ptr_flag_bitsILi8EEENSS_INS5_IJNSA_ILi8EEESG_EEENS5_IJSG_SB_EEEEEEEvNS4_8identityES11_S1B_vS1C_EENS_8epilogue10collective6detail29Sm90TmaWarpSpecializedAdapterINS1F_15DefaultEpilogueISI_SJ_SJ_NS1E_6thread17LinearCombinationISI_Li1EffLNS1J_9ScaleType4KindE0ELNS_15FloatRoundStyleE2ESI_EENS1_15EpilogueDefaultEEEEEvvEEEEvNT_6ParamsE:
        .type           _ZN7cutlass13device_kernelINS_4gemm6kernel13GemmUniversalIN4cute5tupleIJiiiiEEENS1_10collective13CollectiveMmaINS1_37MainloopSm90TmaGmmaWarpSpecializedFP8ILi6ENS5_IJNS4_1CILi1EEESB_SB_EEENS1_35KernelTmaWarpSpecializedCooperativeEEENS5_IJNSA_ILi128EEESF_NSA_ILi64EEEEEENS_12float_e5m2_tENS5_IJlSB_lEEESI_SJ_NS4_8TiledMMAINS4_8MMA_AtomIJNS4_4SM904GMMA31MMA_64x128x32_F32E5M2E5M2_SS_TNILNSN_7ScaleInE1ELSP_1EEEEEENS4_6LayoutINS5_IJNSA_ILi2EEESB_SB_EEENS5_IJSB_NSA_ILi0EEESV_EEEEENS5_IJNS4_10UnderscoreESY_SY_EEEEENS4_13SM90_TMA_LOADENS4_14ComposedLayoutINS4_7SwizzleILi2ELi4ELi3EEENS4_18smem_ptr_flag_bitsILi8EEENSS_INS5_IJNSA_ILi8EEESG_EEENS5_IJSG_SB_EEEEEEEvNS4_8identityES11_S1B_vS1C_EENS_8epilogue10collective6detail29Sm90TmaWarpSpecializedAdapterINS1F_15DefaultEpilogueISI_SJ_SJ_NS1E_6thread17LinearCombinationISI_Li1EffLNS1J_9ScaleType4KindE0ELNS_15FloatRoundStyleE2ESI_EENS1_15EpilogueDefaultEEEEEvvEEEEvNT_6ParamsE,@function
        .size           _ZN7cutlass13device_kernelINS_4gemm6kernel13GemmUniversalIN4cute5tupleIJiiiiEEENS1_10collective13CollectiveMmaINS1_37MainloopSm90TmaGmmaWarpSpecializedFP8ILi6ENS5_IJNS4_1CILi1EEESB_SB_EEENS1_35KernelTmaWarpSpecializedCooperativeEEENS5_IJNSA_ILi128EEESF_NSA_ILi64EEEEEENS_12float_e5m2_tENS5_IJlSB_lEEESI_SJ_NS4_8TiledMMAINS4_8MMA_AtomIJNS4_4SM904GMMA31MMA_64x128x32_F32E5M2E5M2_SS_TNILNSN_7ScaleInE1ELSP_1EEEEEENS4_6LayoutINS5_IJNSA_ILi2EEESB_SB_EEENS5_IJSB_NSA_ILi0EEESV_EEEEENS5_IJNS4_10UnderscoreESY_SY_EEEEENS4_13SM90_TMA_LOADENS4_14ComposedLayoutINS4_7SwizzleILi2ELi4ELi3EEENS4_18smem_ptr_flag_bitsILi8EEENSS_INS5_IJNSA_ILi8EEESG_EEENS5_IJSG_SB_EEEEEEEvNS4_8identityES11_S1B_vS1C_EENS_8epilogue10collective6detail29Sm90TmaWarpSpecializedAdapterINS1F_15DefaultEpilogueISI_SJ_SJ_NS1E_6thread17LinearCombinationISI_Li1EffLNS1J_9ScaleType4KindE0ELNS_15FloatRoundStyleE2ESI_EENS1_15EpilogueDefaultEEEEEvvEEEEvNT_6ParamsE,(.L_x_205 - _ZN7cutlass13device_kernelINS_4gemm6kernel13GemmUniversalIN4cute5tupleIJiiiiEEENS1_10collective13CollectiveMmaINS1_37MainloopSm90TmaGmmaWarpSpecializedFP8ILi6ENS5_IJNS4_1CILi1EEESB_SB_EEENS1_35KernelTmaWarpSpecializedCooperativeEEENS5_IJNSA_ILi128EEESF_NSA_ILi64EEEEEENS_12float_e5m2_tENS5_IJlSB_lEEESI_SJ_NS4_8TiledMMAINS4_8MMA_AtomIJNS4_4SM904GMMA31MMA_64x128x32_F32E5M2E5M2_SS_TNILNSN_7ScaleInE1ELSP_1EEEEEENS4_6LayoutINS5_IJNSA_ILi2EEESB_SB_EEENS5_IJSB_NSA_ILi0EEESV_EEEEENS5_IJNS4_10UnderscoreESY_SY_EEEEENS4_13SM90_TMA_LOADENS4_14ComposedLayoutINS4_7SwizzleILi2ELi4ELi3EEENS4_18smem_ptr_flag_bitsILi8EEENSS_INS5_IJNSA_ILi8EEESG_EEENS5_IJSG_SB_EEEEEEEvNS4_8identityES11_S1B_vS1C_EENS_8epilogue10collective6detail29Sm90TmaWarpSpecializedAdapterINS1F_15DefaultEpilogueISI_SJ_SJ_NS1E_6thread17LinearCombinationISI_Li1EffLNS1J_9ScaleType4KindE0ELNS_15FloatRoundStyleE2ESI_EENS1_15EpilogueDefaultEEEEEvvEEEEvNT_6ParamsE)
        .other          _ZN7cutlass13device_kernelINS_4gemm6kernel13GemmUniversalIN4cute5tupleIJiiiiEEENS1_10collective13CollectiveMmaINS1_37MainloopSm90TmaGmmaWarpSpecializedFP8ILi6ENS5_IJNS4_1CILi1EEESB_SB_EEENS1_35KernelTmaWarpSpecializedCooperativeEEENS5_IJNSA_ILi128EEESF_NSA_ILi64EEEEEENS_12float_e5m2_tENS5_IJlSB_lEEESI_SJ_NS4_8TiledMMAINS4_8MMA_AtomIJNS4_4SM904GMMA31MMA_64x128x32_F32E5M2E5M2_SS_TNILNSN_7ScaleInE1ELSP_1EEEEEENS4_6LayoutINS5_IJNSA_ILi2EEESB_SB_EEENS5_IJSB_NSA_ILi0EEESV_EEEEENS5_IJNS4_10UnderscoreESY_SY_EEEEENS4_13SM90_TMA_LOADENS4_14ComposedLayoutINS4_7SwizzleILi2ELi4ELi3EEENS4_18smem_ptr_flag_bitsILi8EEENSS_INS5_IJNSA_ILi8EEESG_EEENS5_IJSG_SB_EEEEEEEvNS4_8identityES11_S1B_vS1C_EENS_8epilogue10collective6detail29Sm90TmaWarpSpecializedAdapterINS1F_15DefaultEpilogueISI_SJ_SJ_NS1E_6thread17LinearCombinationISI_Li1EffLNS1J_9ScaleType4KindE0ELNS_15FloatRoundStyleE2ESI_EENS1_15EpilogueDefaultEEEEEvvEEEEvNT_6ParamsE,@"STO_CUDA_ENTRY STV_DEFAULT"
_ZN7cutlass13device_kernelINS_4gemm6kernel13GemmUniversalIN4cute5tupleIJiiiiEEENS1_10collective13CollectiveMmaINS1_37MainloopSm90TmaGmmaWarpSpecializedFP8ILi6ENS5_IJNS4_1CILi1EEESB_SB_EEENS1_35KernelTmaWarpSpecializedCooperativeEEENS5_IJNSA_ILi128EEESF_NSA_ILi64EEEEEENS_12float_e5m2_tENS5_IJlSB_lEEESI_SJ_NS4_8TiledMMAINS4_8MMA_AtomIJNS4_4SM904GMMA31MMA_64x128x32_F32E5M2E5M2_SS_TNILNSN_7ScaleInE1ELSP_1EEEEEENS4_6LayoutINS5_IJNSA_ILi2EEESB_SB_EEENS5_IJSB_NSA_ILi0EEESV_EEEEENS5_IJNS4_10UnderscoreESY_SY_EEEEENS4_13SM90_TMA_LOADENS4_14ComposedLayoutINS4_7SwizzleILi2ELi4ELi3EEENS4_18smem_ptr_flag_bitsILi8EEENSS_INS5_IJNSA_ILi8EEESG_EEENS5_IJSG_SB_EEEEEEEvNS4_8identityES11_S1B_vS1C_EENS_8epilogue10collective6detail29Sm90TmaWarpSpecializedAdapterINS1F_15DefaultEpilogueISI_SJ_SJ_NS1E_6thread17LinearCombinationISI_Li1EffLNS1J_9ScaleType4KindE0ELNS_15FloatRoundStyleE2ESI_EENS1_15EpilogueDefaultEEEEEvvEEEEvNT_6ParamsE:
[----:B------:R-:W-:Y:S01]  /*0000*/  LDC R1, c[0x0][0x28] ;  /* 0x00000a00ff017b82 */ /* 0x000fe20000000800 */
[----:B------:R-:W0:Y:S01]  /*0010*/  S2R R0, SR_TID.X ;  /* 0x0000000000007919 */ /* 0x000e220000002100 */
[----:B------:R-:W-:Y:S01]  /*0020*/  ELECT P0, URZ, PT ;  /* 0x00000000003f782f */ /* 0x000fe20003800000 */
[----:B------:R-:W-:Y:S01]  /*0030*/  BSSY B0, `(.L_x_0) ;  /* 0x000000f000007945 */ /* 0x000fe20003800000 */
[--C-:B0-----:R-:W-:Y:S02]  /*0040*/  SHF.R.U32.HI R2, RZ, 0x5, R0.reuse ;  /* 0x00000005ff027819 */ /* 0x101fe40000011600 */
[----:B------:R-:W-:-:S03]  /*0050*/  SHF.R.U32.HI R3, RZ, 0x7, R0 ;  /* 0x00000007ff037819 */ /* 0x000fc60000011600 */
[----:B------:R-:W0:Y:S04]  /*0060*/  SHFL.IDX PT, R5, R2, RZ, 0x1f ;  /* 0x00001fff02057589 */ /* 0x000e2800000e0000 */
[----:B------:R1:W2:Y:S01]  /*0070*/  SHFL.IDX PT, R6, R3, RZ, 0x1f ;  /* 0x00001fff03067589 */ /* 0x0002a200000e0000 */
[----:B0-----:R-:W-:-:S13]  /*0080*/  ISETP.NE.OR P0, PT, R5, RZ, !P0 ;  /* 0x000000ff0500720c */ /* 0x001fda0004705670 */
[----:B-12---:R-:W-:Y:S05]  /*0090*/  @P0 BRA `(.L_x_1) ;  /* 0x0000000000200947 */ /* 0x006fea0003800000 */
[----:B------:R-:W-:Y:S02]  /*00a0*/  ULDC.64 UR4, c[0x0][0x198] ;  /* 0x0000660000047ab9 */ /* 0x000fe40000000a00 */
[----:B------:R-:W-:Y:S02]  /*00b0*/  UIADD3 UR6, UP0, UR4, 0xf0, URZ ;  /* 0x000000f004067890 */ /* 0x000fe4000ff1e03f */
[----:B------:R-:W-:Y:S02]  /*00c0*/  UIADD3 UR4, UP1, UR4, 0x1f0, URZ ;  /* 0x000001f004047890 */ /* 0x000fe4000ff3e03f */
[----:B------:R-:W-:Y:S02]  /*00d0*/  UIADD3.X UR7, URZ, UR5, URZ, UP0, !UPT ;  /* 0x000000053f077290 */ /* 0x000fe400087fe43f */
[----:B------:R-:W-:-:S07]  /*00e0*/  UIADD3.X UR5, URZ, UR5, URZ, UP1, !UPT ;  /* 0x000000053f057290 */ /* 0x000fce0008ffe43f */
[----:B------:R0:W-:Y:S02]  /*00f0*/  UTMACCTL.PF [UR6] ;  /* 0x00000000060079b9 */ /* 0x0001e40008040000 */
[----:B------:R0:W-:Y:S02]  /*0100*/  UTMACCTL.PF [UR4] ;  /* 0x00000000040079b9 */ /* 0x0001e40008040000 */
[----:B0-----:R-:W-:Y:S01]  /*0110*/  NOP ;  /* 0x0000000000007918 */ /* 0x001fe20000000000 */
.L_x_1:
[----:B------:R-:W-:Y:S05]  /*0120*/  BSYNC B0 ;  /* 0x0000000000007941 */ /* 0x000fea0003800000 */
.L_x_0:
[----:B------:R-:W0:Y:S02]  /*0130*/  SHFL.IDX PT, R3, R2, RZ, 0x1f ;  /* 0x00001fff02037589 */ /* 0x000e2400000e0000 */
[----:B0-----:R-:W-:-:S13]  /*0140*/  ISETP.NE.AND P0, PT, R3, RZ, PT ;  /* 0x000000ff0300720c */ /* 0x001fda0003f05270 */
[----:B------:R-:W-:Y:S05]  /*0150*/  @P0 BRA `(.L_x_2) ;  /* 0x0000000000680947 */ /* 0x000fea0003800000 */
[----:B------:R-:W0:Y:S01]  /*0160*/  S2UR UR8, SR_CgaCtaId ;  /* 0x00000000000879c3 */ /* 0x000e220000008800 */
[----:B------:R-:W-:Y:S01]  /*0170*/  UMOV UR4, 0x400 ;  /* 0x0000040000047882 */ /* 0x000fe20000000000 */
[----:B------:R-:W-:Y:S01]  /*0180*/  UMOV UR5, 0x1 ;  /* 0x0000000100057882 */ /* 0x000fe20000000000 */
[----:B------:R-:W-:Y:S01]  /*0190*/  UMOV UR6, 0x100 ;  /* 0x0000010000067882 */ /* 0x000fe20000000000 */
[----:B------:R-:W-:Y:S01]  /*01a0*/  ELECT P0, URZ, PT ;  /* 0x00000000003f782f */ /* 0x000fe20003800000 */
[----:B------:R-:W-:-:S04]  /*01b0*/  UIADD3 UR6, -UR6, 0x100000, URZ ;  /* 0x0010000006067890 */ /* 0x000fc8000fffe13f */
[----:B------:R-:W-:Y:S02]  /*01c0*/  USHF.L.U32 UR7, UR6, 0xb, URZ ;  /* 0x0000000b06077899 */ /* 0x000fe4000800063f */
[----:B------:R-:W-:Y:S02]  /*01d0*/  USHF.L.U32 UR6, UR6, 0x1, URZ ;  /* 0x0000000106067899 */ /* 0x000fe4000800063f */
[----:B0-----:R-:W-:Y:S02]  /*01e0*/  ULEA UR8, UR8, UR4, 0x18 ;  /* 0x0000000408087291 */ /* 0x001fe4000f8ec03f */
[----:B------:R-:W-:-:S04]  /*01f0*/  UIADD3 UR4, -UR5, 0x100000, URZ ;  /* 0x0010000005047890 */ /* 0x000fc8000fffe13f */
[----:B------:R-:W-:Y:S02]  /*0200*/  USHF.L.U32 UR5, UR4, 0xb, URZ ;  /* 0x0000000b04057899 */ /* 0x000fe4000800063f */
[----:B------:R-:W-:Y:S01]  /*0210*/  USHF.L.U32 UR4, UR4, 0x1, URZ ;  /* 0x0000000104047899 */ /* 0x000fe2000800063f */
[----:B------:R-:W0:Y:S11]  /*0220*/  FENCE.VIEW.ASYNC.S ;  /* 0x00000000000073c6 */ /* 0x000e360000000000 */
[----:B0-----:R0:W1:Y:S01]  /*0230*/  SYNCS.EXCH.64 URZ, [UR8], UR4 ;  /* 0x00000004083f75b2 */ /* 0x0010620008000100 */
[----:B------:R0:W2:Y:S01]  /*0240*/  SYNCS.EXCH.64 URZ, [UR8+0x30], UR6 ;  /* 0x00003006083f75b2 */ /* 0x0000a20008000100 */
[----:B------:R0:W3:Y:S01]  /*0250*/  SYNCS.EXCH.64 URZ, [UR8+0x8], UR4 ;  /* 0x00000804083f75b2 */ /* 0x0000e20008000100 */
[----:B------:R0:W4:Y:S01]  /*0260*/  SYNCS.EXCH.64 URZ, [UR8+0x38], UR6 ;  /* 0x00003806083f75b2 */ /* 0x0001220008000100 */
[----:B------:R0:W0:Y:S01]  /*0270*/  SYNCS.EXCH.64 URZ, [UR8+0x10], UR4 ;  /* 0x00001004083f75b2 */ /* 0x0000220008000100 */
[----:B------:R0:W0:Y:S01]  /*0280*/  SYNCS.EXCH.64 URZ, [UR8+0x40], UR6 ;  /* 0x00004006083f75b2 */ /* 0x0000220008000100 */
[----:B------:R0:W0:Y:S01]  /*0290*/  SYNCS.EXCH.64 URZ, [UR8+0x18], UR4 ;  /* 0x00001804083f75b2 */ /* 0x0000220008000100 */
[----:B------:R0:W0:Y:S01]  /*02a0*/  SYNCS.EXCH.64 URZ, [UR8+0x48], UR6 ;  /* 0x00004806083f75b2 */ /* 0x0000220008000100 */
[----:B------:R0:W0:Y:S01]  /*02b0*/  SYNCS.EXCH.64 URZ, [UR8+0x20], UR4 ;  /* 0x00002004083f75b2 */ /* 0x0000220008000100 */
[----:B------:R0:W0:Y:S01]  /*02c0*/  SYNCS.EXCH.64 URZ, [UR8+0x50], UR6 ;  /* 0x00005006083f75b2 */ /* 0x0000220008000100 */
[----:B------:R0:W0:Y:S01]  /*02d0*/  SYNCS.EXCH.64 URZ, [UR8+0x28], UR4 ;  /* 0x00002804083f75b2 */ /* 0x0000220008000100 */
[----:B------:R0:W0:Y:S01]  /*02e0*/  SYNCS.EXCH.64 URZ, [UR8+0x58], UR6 ;  /* 0x00005806083f75b2 */ /* 0x0000220008000100 */
[----:B------:R-:W-:Y:S01]  /*02f0*/  NOP ;  /* 0x0000000000007918 */ /* 0x000fe20000000000 */
.L_x_2:
[----:B------:R-:W5:Y:S01]  /*0300*/  SHFL.IDX PT, R2, R2, RZ, 0x1f ;  /* 0x00001fff02027589 */ /* 0x000f6200000e0000 */
[----:B------:R-:W1:Y:S01]  /*0310*/  LDC R3, c[0x0][0x65c] ;  /* 0x00019700ff037b82 */ /* 0x000e620000000800 */
[----:B------:R-:W-:Y:S02]  /*0320*/  ELECT P0, URZ, PT ;  /* 0x00000000003f782f */ /* 0x000fe40003800000 */
[----:B------:R-:W-:Y:S01]  /*0330*/  SHF.R.S32.HI R4, RZ, 0x1f, R5 ;  /* 0x0000001fff047819 */ /* 0x000fe20000011405 */
[----:B------:R-:W2:Y:S01]  /*0340*/  S2R R10, SR_CTAID.Y ;  /* 0x00000000000a7919 */ /* 0x000ea20000002600 */
[----:B0-----:R-:W-:Y:S01]  /*0350*/  UMOV UR4, 0x20 ;  /* 0x0000002000047882 */ /* 0x001fe20000000000 */
[C---:B------:R-:W-:Y:S01]  /*0360*/  ISETP.NE.AND P3, PT, R6.reuse, RZ, PT ;  /* 0x000000ff0600720c */ /* 0x040fe20003f65270 */
[----:B------:R-:W-:Y:S01]  /*0370*/  VIADD R11, R6, 0xffffffff ;  /* 0xffffffff060b7836 */ /* 0x000fe20000000000 */
[----:B------:R-:W0:Y:S01]  /*0380*/  S2R R8, SR_CTAID.X ;  /* 0x0000000000087919 */ /* 0x000e220000002500 */
[----:B------:R-:W-:Y:S01]  /*0390*/  LEA.HI R4, R4, R5, RZ, 0x2 ;  /* 0x0000000504047211 */ /* 0x000fe200078f10ff */
[----:B------:R-:W-:Y:S01]  /*03a0*/  NOP ;  /* 0x0000000000007918 */ /* 0x000fe20000000000 */
[----:B------:R-:W-:Y:S01]  /*03b0*/  NOP ;  /* 0x0000000000007918 */ /* 0x000fe20000000000 */
[----:B------:R-:W-:-:S02]  /*03c0*/  ISETP.GE.U32.AND P1, PT, R11, 0x2, PT ;  /* 0x000000020b00780c */ /* 0x000fc40003f26070 */
[----:B------:R-:W-:-:S05]  /*03d0*/  LOP3.LUT R4, R4, 0xfffffffc, RZ, 0xc0, !PT ;  /* 0xfffffffc04047812 */ /* 0x000fca00078ec0ff */
[----:B------:R-:W-:Y:S01]  /*03e0*/  IMAD.IADD R5, R5, 0x1, -R4 ;  /* 0x0000000105057824 */ /* 0x000fe200078e0a04 */
[----:B-----5:R-:W-:Y:S02]  /*03f0*/  ISETP.NE.OR P0, PT, R2, RZ, !P0 ;  /* 0x000000ff0200720c */ /* 0x020fe40004705670 */
[----:B-1----:R-:W-:-:S11]  /*0400*/  ISETP.NE.AND P2, PT, R3, 0x1, PT ;  /* 0x000000010300780c */ /* 0x002fd60003f45270 */
[----:B------:R-:W-:Y:S01]  /*0410*/  VOTEU.ALL UP0, P0 ;  /* 0x00000000003f7886 */ /* 0x000fe20000000000 */
[----:B------:R-:W-:Y:S01]  /*0420*/  VOTEU.ALL UP1, P0 ;  /* 0x00000000003f7886 */ /* 0x000fe20000020000 */
[----:B------:R-:W0:Y:S01]  /*0430*/  @P2 LDC R9, c[0x0][0x10] ;  /* 0x00000400ff092b82 */ /* 0x000e220000000800 */
[----:B--2---:R-:W-:Y:S02]  /*0440*/  @P2 IMAD.MOV.U32 R2, RZ, RZ, R10 ;  /* 0x000000ffff022224 */ /* 0x004fe400078e000a */
[----:B------:R-:W-:Y:S01]  /*0450*/  @!UP0 UMOV UR6, 0x400 ;  /* 0x0000040000068882 */ /* 0x000fe20000000000 */
[----:B------:R-:W-:-:S04]  /*0460*/  @!UP0 UIADD3 UR4, -UR4, 0x100000, URZ ;  /* 0x0010000004048890 */ /* 0x000fc8000fffe13f */
[----:B------:R-:W-:Y:S02]  /*0470*/  @!UP0 USHF.L.U32 UR5, UR4, 0xb, URZ ;  /* 0x0000000b04058899 */ /* 0x000fe4000800063f */
[----:B------:R-:W-:Y:S01]  /*0480*/  @!UP0 USHF.L.U32 UR4, UR4, 0x1, URZ ;  /* 0x0000000104048899 */ /* 0x000fe2000800063f */
[----:B------:R-:W-:Y:S02]  /*0490*/  @P2 IMAD.MOV.U32 R3, RZ, RZ, RZ ;  /* 0x000000ffff032224 */ /* 0x000fe400078e00ff */
[----:B------:R-:W-:Y:S01]  /*04a0*/  @P2 IMAD.MOV.U32 R13, RZ, RZ, RZ ;  /* 0x000000ffff0d2224 */ /* 0x000fe200078e00ff */
[----:B------:R-:W1:Y:S08]  /*04b0*/  @!UP0 S2UR UR7, SR_CgaCtaId ;  /* 0x00000000000789c3 */ /* 0x000e700000008800 */
[----:B------:R-:W2:Y:S01]  /*04c0*/  @!P2 LDC R7, c[0x0][0xc] ;  /* 0x00000300ff07ab82 */ /* 0x000ea20000000800 */
[----:B0-----:R-:W-:-:S04]  /*04d0*/  @P2 IMAD.WIDE.U32 R2, R8, R9, R2 ;  /* 0x0000000908022225 */ /* 0x001fc800078e0002 */
[----:B------:R-:W-:Y:S02]  /*04e0*/  IMAD.MOV.U32 R9, RZ, RZ, RZ ;  /* 0x000000ffff097224 */ /* 0x000fe400078e00ff */
[----:B------:R-:W-:Y:S01]  /*04f0*/  @P2 IMAD.IADD R3, R3, 0x1, R13 ;  /* 0x0000000103032824 */ /* 0x000fe200078e020d */
[----:B-1----:R-:W-:Y:S01]  /*0500*/  @!UP0 ULEA UR6, UR7, UR6, 0x18 ;  /* 0x0000000607068291 */ /* 0x002fe2000f8ec03f */
[----:B------:R-:W-:Y:S01]  /*0510*/  VOTEU.ALL UP0, P0 ;  /* 0x00000000003f7886 */ /* 0x000fe20000000000 */
[----:B------:R-:W-:-:S04]  /*0520*/  ISETP.NE.AND P0, PT, R5, 0x3, PT ;  /* 0x000000030500780c */ /* 0x000fc80003f05270 */
[----:B------:R-:W-:-:S04]  /*0530*/  ISETP.EQ.OR P0, PT, R5, RZ, !P0 ;  /* 0x000000ff0500720c */ /* 0x000fc80004702670 */
[----:B------:R-:W-:Y:S01]  /*0540*/  ISETP.EQ.AND P0, PT, R6, RZ, P0 ;  /* 0x000000ff0600720c */ /* 0x000fe20000702270 */
[----:B------:R-:W0:Y:S02]  /*0550*/  FENCE.VIEW.ASYNC.S ;  /* 0x00000000000073c6 */ /* 0x000e240000000000 */
[----:B0-----:R0:W3:Y:S01]  /*0560*/  @!UP0 SYNCS.EXCH.64 URZ, [UR6+0x70], UR4 ;  /* 0x00007004063f85b2 */ /* 0x0010e20008000100 */
[----:B--2---:R-:W-:Y:S01]  /*0570*/  @!P2 IMAD.WIDE.U32 R6, R7, R10, R8 ;  /* 0x0000000a0706a225 */ /* 0x004fe200078e0008 */
[----:B------:R-:W-:-:S03]  /*0580*/  SEL R4, RZ, 0x1, !P0 ;  /* 0x00000001ff047807 */ /* 0x000fc60004000000 */
[----:B------:R-:W-:Y:S02]  /*0590*/  @!P2 IMAD.MOV.U32 R2, RZ, RZ, R6 ;  /* 0x000000ffff02a224 */ /* 0x000fe400078e0006 */
[----:B------:R-:W-:Y:S01]  /*05a0*/  @!P2 IMAD.MOV.U32 R3, RZ, RZ, R7 ;  /* 0x000000ffff03a224 */ /* 0x000fe200078e0007 */
[----:B------:R-:W-:Y:S01]  /*05b0*/  SEL R4, R4, 0x2, P1 ;  /* 0x0000000204047807 */ /* 0x000fe20000800000 */
[----:B------:R0:W3:Y:S01]  /*05c0*/  @!UP1 SYNCS.EXCH.64 URZ, [UR6+0x78], UR4 ;  /* 0x00007804063f95b2 */ /* 0x0000e20008000100 */
[----:B------:R-:W-:Y:S01]  /*05d0*/  NOP ;  /* 0x0000000000007918 */ /* 0x000fe20000000000 */
[----:B---34-:R-:W-:Y:S06]  /*05e0*/  BAR.SYNC.DEFER_BLOCKING 0x0 ;  /* 0x0000000000007b1d */ /* 0x018fec0000010000 */
[----:B------:R-:W-:Y:S05]  /*05f0*/  @!P3 BRA `(.L_x_3) ;  /* 0x00000074005cb947 */ /* 0x000fea0003800000 */
[----:B------:R-:W-:-:S13]  /*0600*/  ISETP.GT.U32.AND P0, PT, R11, 0x1, PT ;  /* 0x000000010b00780c */ /* 0x000fda0003f04070 */
[----:B0-----:R-:W-:Y:S05]  /*0610*/  @P0 EXIT ;  /* 0x000000000000094d */ /* 0x001fea0003800000 */
[----:B------:R-:W-:Y:S01]  /*0620*/  ULDC.64 UR4, c[0x0][0x650] ;  /* 0x0001940000047ab9 */ /* 0x000fe20000000a00 */
[----:B------:R-:W-:Y:S01]  /*0630*/  PRMT R12, RZ, 0x7610, R12 ;  /* 0x00007610ff0c7816 */ /* 0x000fe2000000000c */
[----:B------:R-:W-:Y:S01]  /*0640*/  IMAD.MOV.U32 R6, RZ, RZ, -0x1 ;  /* 0xffffffffff067424 */ /* 0x000fe200078e00ff */
[----:B------:R-:W-:Y:S01]  /*0650*/  ISETP.GE.U32.AND P0, PT, R2, UR4, PT ;  /* 0x0000000402007c0c */ /* 0x000fe2000bf06070 */
[----:B------:R-:W-:Y:S02]  /*0660*/  IMAD.MOV.U32 R7, RZ, RZ, -0x1 ;  /* 0xffffffffff077424 */ /* 0x000fe400078e00ff */
[----:B------:R-:W-:Y:S01]  /*0670*/  IMAD.MOV.U32 R5, RZ, RZ, -0x1 ;  /* 0xffffffffff057424 */ /* 0x000fe200078e00ff */
[----:B------:R-:W-:-:S13]  /*0680*/  ISETP.GE.U32.AND.EX P0, PT, R3, UR5, PT, P0 ;  /* 0x0000000503007c0c */ /* 0x000fda000bf06100 */
[----:B------:R-:W-:Y:S05]  /*0690*/  @P0 BRA `(.L_x_4) ;  /* 0x00000004005c0947 */ /* 0x000fea0003800000 */
[----:B------:R-:W0:Y:S01]  /*06a0*/  LDC.64 R16, c[0x0][0x628] ;  /* 0x00018a00ff107b82 */ /* 0x000e220000000a00 */
[----:B------:R-:W-:Y:S02]  /*06b0*/  IMAD.MOV.U32 R6, RZ, RZ, R2 ;  /* 0x000000ffff067224 */ /* 0x000fe400078e0002 */
[----:B------:R-:W-:-:S05]  /*06c0*/  IMAD.MOV.U32 R7, RZ, RZ, R3 ;  /* 0x000000ffff077224 */ /* 0x000fca00078e0003 */
[----:B------:R-:W1:Y:S08]  /*06d0*/  LDC R18, c[0x0][0x630] ;  /* 0x00018c00ff127b82 */ /* 0x000e700000000800 */
[----:B------:R-:W2:Y:S01]  /*06e0*/  LDC.64 R20, c[0x0][0x620] ;  /* 0x00018800ff147b82 */ /* 0x000ea20000000a00 */
[----:B0-----:R-:W-:-:S04]  /*06f0*/  ISETP.NE.U32.AND P0, PT, R16, RZ, PT ;  /* 0x000000ff1000720c */ /* 0x001fc80003f05070 */
[----:B------:R-:W-:-:S13]  /*0700*/  ISETP.NE.AND.EX P0, PT, R17, RZ, PT, P0 ;  /* 0x000000ff1100720c */ /* 0x000fda0003f05300 */
[----:B-12---:R-:W-:Y:S05]  /*0710*/  @!P0 BRA `(.L_x_5) ;  /* 0x0000000000288947 */ /* 0x006fea0003800000 */
[----:B------:R-:W0:Y:S02]  /*0720*/  LDC R5, c[0x0][0x634] ;  /* 0x00018d00ff057b82 */ /* 0x000e240000000800 */
[----:B0-----:R-:W-:-:S05]  /*0730*/  IADD3 R5, P0, R2, R5, RZ ;  /* 0x0000000502057210 */ /* 0x001fca0007f1e0ff */
[----:B------:R-:W-:-:S04]  /*0740*/  IMAD.X R11, RZ, RZ, R3, P0 ;  /* 0x000000ffff0b7224 */ /* 0x000fc800000e0603 */
[----:B------:R-:W-:-:S04]  /*0750*/  IMAD.WIDE.U32 R6, R11, R16, RZ ;  /* 0x000000100b067225 */ /* 0x000fc800078e00ff */
[----:B------:R-:W-:-:S04]  /*0760*/  IMAD.WIDE.U32 R12, P0, R5, R17, R6 ;  /* 0x00000011050c7225 */ /* 0x000fc80007800006 */
[----:B------:R-:W-:-:S04]  /*0770*/  IMAD.WIDE.U32 R6, R5, R16, RZ ;  /* 0x0000001005067225 */ /* 0x000fc800078e00ff */
[----:B------:R-:W-:Y:S01]  /*0780*/  IMAD.X R15, RZ, RZ, RZ, P0 ;  /* 0x000000ffff0f7224 */ /* 0x000fe200000e06ff */
[----:B------:R-:W-:Y:S01]  /*0790*/  IADD3 RZ, P0, R7, R12, RZ ;  /* 0x0000000c07ff7210 */ /* 0x000fe20007f1e0ff */
[----:B------:R-:W-:-:S04]  /*07a0*/  IMAD.MOV.U32 R14, RZ, RZ, R13 ;  /* 0x000000ffff0e7224 */ /* 0x000fc800078e000d */
[----:B------:R-:W-:-:S08]  /*07b0*/  IMAD.WIDE.U32.X R6, R11, R17, R14, P0 ;  /* 0x000000110b067225 */ /* 0x000fd000000e040e */
.L_x_5:
[--C-:B------:R-:W-:Y:S01]  /*07c0*/  SHF.R.U64 R26, R6, R18, R7.reuse ;  /* 0x00000012061a7219 */ /* 0x100fe20000001207 */
[----:B------:R-:W0:Y:S01]  /*07d0*/  LDC.64 R22, c[0x0][0x640] ;  /* 0x00019000ff167b82 */ /* 0x000e220000000a00 */
[----:B------:R-:W-:Y:S01]  /*07e0*/  I2FP.F32.U32 R5, R8 ;  /* 0x0000000800057245 */ /* 0x000fe20000201000 */
[----:B------:R-:W-:Y:S01]  /*07f0*/  ULDC UR4, c[0x0][0x150] ;  /* 0x0000540000047ab9 */ /* 0x000fe20000000800 */
[----:B------:R-:W-:Y:S02]  /*0800*/  SHF.R.U32.HI R6, RZ, R18, R7 ;  /* 0x00000012ff067219 */ /* 0x000fe40000011607 */
[----:B------:R-:W-:Y:S01]  /*0810*/  IADD3 R11, P0, RZ, -R26, RZ ;  /* 0x8000001aff0b7210 */ /* 0x000fe20007f1e0ff */
[----:B------:R-:W-:Y:S01]  /*0820*/  FMUL R5, R5, UR4 ;  /* 0x0000000405057c20 */ /* 0x000fe20008400000 */
[----:B------:R-:W-:Y:S01]  /*0830*/  ULDC UR4, c[0x0][0x154] ;  /* 0x0000550000047ab9 */ /* 0x000fe20000000800 */
[----:B------:R-:W1:Y:S02]  /*0840*/  LDC R14, c[0x0][0x618] ;  /* 0x00018600ff0e7b82 */ /* 0x000e640000000800 */
[----:B------:R-:W-:-:S02]  /*0850*/  IMAD.X R13, RZ, RZ, ~R6, P0 ;  /* 0x000000ffff0d7224 */ /* 0x000fc400000e0e06 */
[----:B------:R-:W2:Y:S01]  /*0860*/  F2I.U32.TRUNC.NTZ R5, R5 ;  /* 0x0000000500057305 */ /* 0x000ea2000020f000 */
[----:B------:R-:W-:-:S03]  /*0870*/  IMAD.WIDE.U32 R6, R11, R20, R2 ;  /* 0x000000140b067225 */ /* 0x000fc600078e0002 */
[----:B------:R-:W3:Y:S01]  /*0880*/  LDC R9, c[0x0][0x144] ;  /* 0x00005100ff097b82 */ /* 0x000ee20000000800 */
[----:B------:R-:W-:-:S04]  /*0890*/  IMAD R12, R13, R20, RZ ;  /* 0x000000140d0c7224 */ /* 0x000fc800078e02ff */
[----:B------:R-:W-:Y:S02]  /*08a0*/  IMAD R11, R11, R21, R12 ;  /* 0x000000150b0b7224 */ /* 0x000fe400078e020c */
[----:B------:R-:W-:Y:S01]  /*08b0*/  IMAD.MOV.U32 R12, RZ, RZ, 0x1 ;  /* 0x00000001ff0c7424 */ /* 0x000fe200078e00ff */
[----:B------:R-:W4:Y:S01]  /*08c0*/  LDC R18, c[0x0][0x608] ;  /* 0x00018200ff127b82 */ /* 0x000f220000000800 */
[----:B------:R-:W-:Y:S01]  /*08d0*/  IMAD.IADD R11, R7, 0x1, R11 ;  /* 0x00000001070b7824 */ /* 0x000fe200078e020b */
[----:B0-----:R-:W-:Y:S01]  /*08e0*/  ISETP.NE.U32.AND P0, PT, R22, RZ, PT ;  /* 0x000000ff1600720c */ /* 0x001fe20003f05070 */
[----:B--2---:R-:W-:-:S03]  /*08f0*/  IMAD.MOV R7, RZ, RZ, -R5 ;  /* 0x000000ffff077224 */ /* 0x004fc600078e0a05 */
[----:B------:R-:W-:Y:S02]  /*0900*/  ISETP.NE.AND.EX P0, PT, R23, RZ, PT, P0 ;  /* 0x000000ff1700720c */ /* 0x000fe40003f05300 */
[----:B------:R-:W0:Y:S01]  /*0910*/  LDC R13, c[0x0][0x658] ;  /* 0x00019600ff0d7b82 */ /* 0x000e220000000800 */
[--C-:B-1----:R-:W-:Y:S02]  /*0920*/  SHF.R.U64 R16, R6, R14, R11.reuse ;  /* 0x0000000e06107219 */ /* 0x102fe4000000120b */
[----:B------:R-:W-:Y:S02]  /*0930*/  I2FP.F32.U32 R6, R10 ;  /* 0x0000000a00067245 */ /* 0x000fe40000201000 */
[----:B------:R-:W-:-:S03]  /*0940*/  SHF.R.U32.HI R11, RZ, R14, R11 ;  /* 0x0000000eff0b7219 */ /* 0x000fc6000001160b */
[----:B------:R-:W1:Y:S01]  /*0950*/  LDC R17, c[0x0][0x148] ;  /* 0x00005200ff117b82 */ /* 0x000e620000000800 */
[----:B---3--:R-:W-:Y:S02]  /*0960*/  IMAD R5, R9, R7, R8 ;  /* 0x0000000709057224 */ /* 0x008fe400078e0208 */
[----:B------:R-:W-:Y:S01]  /*0970*/  FMUL R7, R6, UR4 ;  /* 0x0000000406077c20 */ /* 0x000fe20008400000 */
[----:B------:R-:W-:-:S03]  /*0980*/  IMAD.MOV.U32 R6, RZ, RZ, -0x1 ;  /* 0xffffffffff067424 */ /* 0x000fc600078e00ff */
[----:B------:R2:W3:Y:S01]  /*0990*/  F2I.U32.TRUNC.NTZ R15, R7 ;  /* 0x00000007000f7305 */ /* 0x0004e2000020f000 */
[----:B------:R-:W1:Y:S01]  /*09a0*/  LDC R21, c[0x0][0x600] ;  /* 0x00018000ff157b82 */ /* 0x000e620000000800 */
[-CC-:B----4-:R-:W-:Y:S02]  /*09b0*/  SHF.R.U64 R27, R16, R18.reuse, R11.reuse ;  /* 0x00000012101b7219 */ /* 0x190fe4000000120b */
[----:B------:R-:W-:-:S05]  /*09c0*/  SHF.R.U32.HI R8, RZ, R18, R11 ;  /* 0x00000012ff087219 */ /* 0x000fca000001160b */
[----:B------:R-:W4:Y:S01]  /*09d0*/  LDC R20, c[0x0][0x648] ;  /* 0x00019200ff147b82 */ /* 0x000f220000000800 */
[-CC-:B0-----:R-:W-:Y:S02]  /*09e0*/  SHF.R.U64 R18, R27, R13.reuse, R8.reuse ;  /* 0x0000000d1b127219 */ /* 0x181fe40000001208 */
[-C--:B------:R-:W-:Y:S02]  /*09f0*/  SHF.L.U32 R6, R6, R13.reuse, RZ ;  /* 0x0000000d06067219 */ /* 0x080fe400000006ff */
[-C--:B------:R-:W-:Y:S02]  /*0a00*/  SHF.R.U32.HI R8, RZ, R13.reuse, R8 ;  /* 0x0000000dff087219 */ /* 0x080fe40000011608 */
[----:B------:R-:W-:Y:S01]  /*0a10*/  LOP3.LUT R14, RZ, R6, RZ, 0x33, !PT ;  /* 0x00000006ff0e7212 */ /* 0x000fe200078e33ff */
[----:B------:R-:W0:Y:S01]  /*0a20*/  LDC R25, c[0x0][0x638] ;  /* 0x00018e00ff197b82 */ /* 0x000e220000000800 */
[----:B------:R-:W-:Y:S01]  /*0a30*/  SHF.L.U32 R11, R12, R13, RZ ;  /* 0x0000000d0c0b7219 */ /* 0x000fe200000006ff */
[----:B------:R-:W-:-:S02]  /*0a40*/  IMAD.MOV.U32 R6, RZ, RZ, R18 ;  /* 0x000000ffff067224 */ /* 0x000fc400078e0012 */
[----:B--2---:R-:W-:-:S04]  /*0a50*/  IMAD.MOV.U32 R7, RZ, RZ, R8 ;  /* 0x000000ffff077224 */ /* 0x004fc800078e0008 */
[----:B------:R-:W2:Y:S01]  /*0a60*/  LDC R24, c[0x0][0x610] ;  /* 0x00018400ff187b82 */ /* 0x000ea20000000800 */
[----:B---3--:R-:W-:Y:S05]  /*0a70*/  @!P0 BRA `(.L_x_6) ;  /* 0x0000000000288947 */ /* 0x008fea0003800000 */
[----:B------:R-:W3:Y:S02]  /*0a80*/  LDC R13, c[0x0][0x64c] ;  /* 0x00019300ff0d7b82 */ /* 0x000ee40000000800 */
[----:B---3--:R-:W-:-:S05]  /*0a90*/  IADD3 R13, P0, R18, R13, RZ ;  /* 0x0000000d120d7210 */ /* 0x008fca0007f1e0ff */
        /* <DEDUP_REMOVED lines=8> */
.L_x_6:
[----:B----4-:R-:W-:Y:S01]  /*0b20*/  SHF.R.U64 R6, R6, R20, R7 ;  /* 0x0000001406067219 */ /* 0x010fe20000001207 */
[----:B-1----:R-:W-:Y:S01]  /*0b30*/  VIADD R7, R21, 0xffffffff ;  /* 0xffffffff15077836 */ /* 0x002fe20000000000 */
[----:B------:R-:W-:Y:S01]  /*0b40*/  LOP3.LUT R14, R27, R14, RZ, 0xc0, !PT ;  /* 0x0000000e1b0e7212 */ /* 0x000fe200078ec0ff */
[----:B------:R-:W-:Y:S02]  /*0b50*/  IMAD.MOV R15, RZ, RZ, -R15 ;  /* 0x000000ffff0f7224 */ /* 0x000fe400078e0a0f */
[----:B------:R-:W-:Y:S01]  /*0b60*/  IMAD.MOV R8, RZ, RZ, -R6 ;  /* 0x000000ffff087224 */ /* 0x000fe200078e0a06 */
[----:B------:R-:W-:Y:S01]  /*0b70*/  LOP3.LUT R7, R16, R7, RZ, 0xc0, !PT ;  /* 0x0000000710077212 */ /* 0x000fe200078ec0ff */
[----:B------:R-:W-:Y:S02]  /*0b80*/  IMAD R14, R11, R6, R14 ;  /* 0x000000060b0e7224 */ /* 0x000fe400078e020e */
[----:B------:R-:W-:Y:S02]  /*0b90*/  @P2 IMAD R5, R17, R15, R10 ;  /* 0x0000000f11052224 */ /* 0x000fe400078e020a */
[----:B0-----:R-:W-:-:S02]  /*0ba0*/  IMAD R6, R8, R25, R18 ;  /* 0x0000001908067224 */ /* 0x001fc400078e0212 */
[----:B--2---:R-:W-:Y:S02]  /*0bb0*/  IMAD R5, R14, R24, R5 ;  /* 0x000000180e057224 */ /* 0x004fe400078e0205 */
[----:B------:R-:W-:Y:S02]  /*0bc0*/  IMAD R6, R6, R21, R7 ;  /* 0x0000001506067224 */ /* 0x000fe400078e0207 */
[----:B------:R-:W-:-:S03]  /*0bd0*/  IMAD.MOV.U32 R12, RZ, RZ, 0x1 ;  /* 0x00000001ff0c7424 */ /* 0x000fc600078e00ff */
[----:B------:R-:W-:Y:S02]  /*0be0*/  SEL R7, R6, R5, !P2 ;  /* 0x0000000506077207 */ /* 0x000fe40005000000 */
[----:B------:R-:W-:Y:S01]  /*0bf0*/  SEL R6, R5, R6, !P2 ;  /* 0x0000000605067207 */ /* 0x000fe20005000000 */
[----:B------:R-:W-:-:S07]  /*0c00*/  IMAD.MOV.U32 R5, RZ, RZ, R26 ;  /* 0x000000ffff057224 */ /* 0x000fce00078e001a */
.L_x_4:
[----:B------:R-:W-:-:S08]  /*0c10*/  NOP ;  /* 0x0000000000007918 */ /* 0x000fd00000000000 */
[----:B------:R-:W0:Y:S02]  /*0c20*/  USETMAXREG.TRY_ALLOC.CTAPOOL UP0, 0xe8 ;  /* 0x000000e8000079c8 */ /* 0x000e240008000600 */
[----:B0-----:R-:W-:-:S13]  /*0c30*/  PLOP3.LUT P0, PT, PT, PT, UP0, 0x80, 0x0 ;  /* 0x000000000000781c */ /* 0x001fda0003f0f008 */
[----:B------:R-:W-:Y:S05]  /*0c40*/  @!P0 BRA `(.L_x_4) ;  /* 0xfffffffc00f08947 */ /* 0x000fea000383ffff */
[----:B------:R-:W-:Y:S01]  /*0c50*/  ULDC.64 UR4, c[0x0][0x598] ;  /* 0x0001660000047ab9 */ /* 0x000fe20000000a00 */
[----:B------:R-:W-:Y:S01]  /*0c60*/  ULDC.64 UR16, c[0x0][0x208] ;  /* 0x0000820000107ab9 */ /* 0x000fe20000000a00 */
[----:B------:R-:W-:-:S04]  /*0c70*/  ISETP.NE.U32.AND P0, PT, RZ, UR4, PT ;  /* 0x00000004ff007c0c */ /* 0x000fc8000bf05070 */
[----:B------:R-:W-:-:S13]  /*0c80*/  ISETP.NE.AND.EX P0, PT, RZ, UR5, PT, P0 ;  /* 0x00000005ff007c0c */ /* 0x000fda000bf05300 */
[----:B------:R-:W-:Y:S05]  /*0c90*/  @!P0 BRA `(.L_x_7) ;  /* 0x00000000001c8947 */ /* 0x000fea0003800000 */
[----:B------:R-:W0:Y:S02]  /*0ca0*/  LDC.64 R8, c[0x0][0x598] ;  /* 0x00016600ff087b82 */ /* 0x000e240000000a00 */
[----:B0-----:R-:W2:Y:S02]  /*0cb0*/  LDG.E.64 R8, desc[UR16][R8.64] ;  /* 0x0000001008087981 */ /* 0x001ea4000c1e1b00 */
[----:B--2---:R-:W-:-:S04]  /*0cc0*/  ISETP.NE.U32.AND P0, PT, R8, RZ, PT ;  /* 0x000000ff0800720c */ /* 0x004fc80003f05070 */
[----:B------:R-:W-:-:S13]  /*0cd0*/  ISETP.NE.AND.EX P0, PT, R9, RZ, PT, P0 ;  /* 0x000000ff0900720c */ /* 0x000fda0003f05300 */
[----:B------:R-:W-:Y:S05]  /*0ce0*/  @!P0 BRA `(.L_x_7) ;  /* 0x0000000000088947 */ /* 0x000fea0003800000 */
[----:B------:R0:W5:Y:S01]  /*0cf0*/  LD.E R8, desc[UR16][R8.64] ;  /* 0x0000001008087980 */ /* 0x000162000c101900 */
[----:B------:R-:W-:Y:S05]  /*0d00*/  BRA `(.L_x_8) ;  /* 0x0000000000207947 */ /* 0x000fea0003800000 */
.L_x_7:
[----:B------:R-:W-:Y:S02]  /*0d10*/  ULDC.64 UR4, c[0x0][0x588] ;  /* 0x0001620000047ab9 */ /* 0x000fe40000000a00 */
[----:B------:R-:W-:-:S04]  /*0d20*/  ISETP.NE.U32.AND P0, PT, RZ, UR4, PT ;  /* 0x00000004ff007c0c */ /* 0x000fc8000bf05070 */
[----:B------:R-:W-:-:S13]  /*0d30*/  ISETP.NE.AND.EX P0, PT, RZ, UR5, PT, P0 ;  /* 0x00000005ff007c0c */ /* 0x000fda000bf05300 */
[----:B------:R-:W-:Y:S05]  /*0d40*/  @!P0 BRA `(.L_x_9) ;  /* 0x00000000000c8947 */ /* 0x000fea0003800000 */
[----:B------:R-:W0:Y:S02]  /*0d50*/  LDC.64 R8, c[0x0][0x588] ;  /* 0x00016200ff087b82 */ /* 0x000e240000000a00 */
[----:B0-----:R1:W5:Y:S01]  /*0d60*/  LDG.E R8, desc[UR16][R8.64] ;  /* 0x0000001008087981 */ /* 0x001362000c1e1900 */
[----:B------:R-:W-:Y:S05]  /*0d70*/  BRA `(.L_x_8) ;  /* 0x0000000000047947 */ /* 0x000fea0003800000 */
.L_x_9:
[----:B------:R-:W2:Y:S02]  /*0d80*/  LDC R8, c[0x0][0x580] ;  /* 0x00016000ff087b82 */ /* 0x000ea40000000800 */
.L_x_8:
[----:B------:R-:W-:Y:S02]  /*0d90*/  ULDC.64 UR4, c[0x0][0x5a0] ;  /* 0x0001680000047ab9 */ /* 0x000fe40000000a00 */
[----:B------:R-:W-:-:S04]  /*0da0*/  ISETP.NE.U32.AND P0, PT, RZ, UR4, PT ;  /* 0x00000004ff007c0c */ /* 0x000fc8000bf05070 */
[----:B------:R-:W-:-:S13]  /*0db0*/  ISETP.NE.AND.EX P0, PT, RZ, UR5, PT, P0 ;  /* 0x00000005ff007c0c */ /* 0x000fda000bf05300 */
[----:B------:R-:W-:Y:S05]  /*0dc0*/  @!P0 BRA `(.L_x_10) ;  /* 0x00000000001c8947 */ /* 0x000fea0003800000 */
[----:B------:R-:W3:Y:S02]  /*0dd0*/  LDC.64 R10, c[0x0][0x5a0] ;  /* 0x00016800ff0a7b82 */ /* 0x000ee40000000a00 */
[----:B---3--:R-:W3:Y:S02]  /*0de0*/  LDG.E.64 R10, desc[UR16][R10.64] ;  /* 0x000000100a0a7981 */ /* 0x008ee4000c1e1b00 */
[----:B---3--:R-:W-:-:S04]  /*0df0*/  ISETP.NE.U32.AND P0, PT, R10, RZ, PT ;  /* 0x000000ff0a00720c */ /* 0x008fc80003f05070 */
[----:B------:R-:W-:-:S13]  /*0e00*/  ISETP.NE.AND.EX P0, PT, R11, RZ, PT, P0 ;  /* 0x000000ff0b00720c */ /* 0x000fda0003f05300 */
[----:B------:R-:W-:Y:S05]  /*0e10*/  @!P0 BRA `(.L_x_10) ;  /* 0x0000000000088947 */ /* 0x000fea0003800000 */
[----:B01----:R0:W5:Y:S01]  /*0e20*/  LD.E R9, desc[UR16][R10.64] ;  /* 0x000000100a097980 */ /* 0x003162000c101900 */
[----:B------:R-:W-:Y:S05]  /*0e30*/  BRA `(.L_x_11) ;  /* 0x0000000000207947 */ /* 0x000fea0003800000 */
.L_x_10:
[----:B------:R-:W-:Y:S02]  /*0e40*/  ULDC.64 UR4, c[0x0][0x590] ;  /* 0x0001640000047ab9 */ /* 0x000fe40000000a00 */
[----:B------:R-:W-:-:S04]  /*0e50*/  ISETP.NE.U32.AND P0, PT, RZ, UR4, PT ;  /* 0x00000004ff007c0c */ /* 0x000fc8000bf05070 */
[----:B------:R-:W-:-:S13]  /*0e60*/  ISETP.NE.AND.EX P0, PT, RZ, UR5, PT, P0 ;  /* 0x00000005ff007c0c */ /* 0x000fda000bf05300 */
[----:B------:R-:W-:Y:S05]  /*0e70*/  @!P0 BRA `(.L_x_12) ;  /* 0x00000000000c8947 */ /* 0x000fea0003800000 */
[----:B------:R-:W0:Y:S02]  /*0e80*/  LDC.64 R10, c[0x0][0x590] ;  /* 0x00016400ff0a7b82 */ /* 0x000e240000000a00 */
[----:B01----:R1:W5:Y:S01]  /*0e90*/  LDG.E R9, desc[UR16][R10.64] ;  /* 0x000000100a097981 */ /* 0x003362000c1e1900 */
[----:B------:R-:W-:Y:S05]  /*0ea0*/  BRA `(.L_x_11) ;  /* 0x0000000000047947 */ /* 0x000fea0003800000 */
.L_x_12:
[----:B01----:R-:W3:Y:S02]  /*0eb0*/  LDC R9, c[0x0][0x584] ;  /* 0x00016100ff097b82 */ /* 0x003ee40000000800 */
.L_x_11:
[----:B------:R-:W-:-:S13]  /*0ec0*/  LOP3.LUT P0, RZ, R12, 0xff, RZ, 0xc0, !PT ;  /* 0x000000ff0cff7812 */ /* 0x000fda000780c0ff */
[----:B------:R-:W-:Y:S05]  /*0ed0*/  @!P0 EXIT ;  /* 0x000000000000894d */ /* 0x000fea0003800000 */
[----:B------:R-:W-:Y:S01]  /*0ee0*/  ULDC UR4, c[0x0][0x28c] ;  /* 0x0000a30000047ab9 */ /* 0x000fe20000000800 */
[----:B------:R-:W-:Y:S01]  /*0ef0*/  LOP3.LUT R138, R4, 0x1, RZ, 0xfc, !PT ;  /* 0x00000001048a7812 */ /* 0x000fe200078efcff */
[----:B------:R-:W-:-:S04]  /*0f00*/  UIADD3 UR4, UR4, 0x3f, URZ ;  /* 0x0000003f04047890 */ /* 0x000fc8000fffe03f */
[----:B------:R-:W-:-:S04]  /*0f10*/  USHF.R.S32.HI UR5, URZ, 0x1f, UR4 ;  /* 0x0000001f3f057899 */ /* 0x000fc80008011404 */
[----:B------:R-:W-:-:S03]  /*0f20*/  ULEA.HI UR5, UR5, UR4, URZ, 0x6 ;  /* 0x0000000405057291 */ /* 0x000fc6000f8f303f */
[----:B------:R-:W-:Y:S01]  /*0f30*/  UMOV UR4, URZ ;  /* 0x0000003f00047c82 */ /* 0x000fe20008000000 */
[----:B------:R-:W-:-:S03]  /*0f40*/  USHF.R.S32.HI UR9, URZ, 0x6, UR5 ;  /* 0x000000063f097899 */ /* 0x000fc60008011405 */
[----:B------:R-:W-:-:S09]  /*0f50*/  UMOV UR5, URZ ;  /* 0x0000003f00057c82 */ /* 0x000fd20008000000 */
.L_x_165:
[----:B01----:R-:W-:Y:S01]  /*0f60*/  LOP3.LUT R10, R0, 0x80, RZ, 0xc0, !PT ;  /* 0x00000080000a7812 */ /* 0x003fe200078ec0ff */
[----:B------:R-:W0:Y:S01]  /*0f70*/  S2UR UR13, SR_CgaCtaId ;  /* 0x00000000000d79c3 */ /* 0x000e220000008800 */
[----:B------:R-:W-:Y:S01]  /*0f80*/  UMOV UR12, 0x400 ;  /* 0x00000400000c7882 */ /* 0x000fe20000000000 */
[----:B------:R-:W-:Y:S01]  /*0f90*/  UMOV UR6, URZ ;  /* 0x0000003f00067c82 */ /* 0x000fe20008000000 */
[----:B------:R-:W-:Y:S01]  /*0fa0*/  SHF.R.U32.HI R10, RZ, 0x7, R10 ;  /* 0x00000007ff0a7819 */ /* 0x000fe2000001160a */
[----:B------:R-:W-:Y:S01]  /*0fb0*/  UMOV UR7, URZ ;  /* 0x0000003f00077c82 */ /* 0x000fe20008000000 */
[----:B------:R-:W-:Y:S01]  /*0fc0*/  UMOV UR18, UR5 ;  /* 0x0000000500127c82 */ /* 0x000fe20008000000 */
[----:B------:R-:W-:Y:S02]  /*0fd0*/  CS2R R14, SRZ ;  /* 0x00000000000e7805 */ /* 0x000fe4000001ff00 */
[----:B------:R-:W-:Y:S01]  /*0fe0*/  CS2R R12, SRZ ;  /* 0x00000000000c7805 */ /* 0x000fe2000001ff00 */
[----:B------:R-:W1:Y:S01]  /*0ff0*/  LDC R11, c[0x0][0x28c] ;  /* 0x0000a300ff0b7b82 */ /* 0x000e620000000800 */
[----:B------:R-:W4:Y:S01]  /*1000*/  SHFL.IDX PT, R10, R10, RZ, 0x1f ;  /* 0x00001fff0a0a7589 */ /* 0x000f2200000e0000 */
[----:B------:R-:W-:-:S02]  /*1010*/  CS2R R16, SRZ ;  /* 0x0000000000107805 */ /* 0x000fc4000001ff00 */
[----:B------:R-:W-:Y:S02]  /*1020*/  CS2R R18, SRZ ;  /* 0x0000000000127805 */ /* 0x000fe4000001ff00 */
[----:B------:R-:W-:Y:S02]  /*1030*/  CS2R R20, SRZ ;  /* 0x0000000000147805 */ /* 0x000fe4000001ff00 */
[----:B------:R-:W-:Y:S02]  /*1040*/  CS2R R22, SRZ ;  /* 0x0000000000167805 */ /* 0x000fe4000001ff00 */
[----:B------:R-:W-:Y:S02]  /*1050*/  CS2R R88, SRZ ;  /* 0x0000000000587805 */ /* 0x000fe4000001ff00 */
[----:B------:R-:W-:Y:S02]  /*1060*/  CS2R R90, SRZ ;  /* 0x00000000005a7805 */ /* 0x000fe4000001ff00 */
        /* <DEDUP_REMOVED lines=16> */
[----:B-1----:R-:W-:Y:S02]  /*1170*/  ISETP.GE.AND P0, PT, R11, 0x1, PT ;  /* 0x000000010b00780c */ /* 0x002fe40003f06270 */
[----:B------:R-:W-:Y:S02]  /*1180*/  CS2R R124, SRZ ;  /* 0x00000000007c7805 */ /* 0x000fe4000001ff00 */
[----:B----4-:R-:W-:-:S02]  /*1190*/  R2UR UR8, R10 ;  /* 0x000000000a0872ca */ /* 0x010fc400000e0000 */
[----:B------:R-:W-:Y:S02]  /*11a0*/  CS2R R126, SRZ ;  /* 0x00000000007e7805 */ /* 0x000fe4000001ff00 */
[----:B------:R-:W-:Y:S02]  /*11b0*/  CS2R R128, SRZ ;  /* 0x0000000000807805 */ /* 0x000fe4000001ff00 */
[----:B------:R-:W-:Y:S02]  /*11c0*/  CS2R R130, SRZ ;  /* 0x0000000000827805 */ /* 0x000fe4000001ff00 */
[----:B------:R-:W-:Y:S02]  /*11d0*/  CS2R R132, SRZ ;  /* 0x0000000000847805 */ /* 0x000fe4000001ff00 */
[----:B------:R-:W-:Y:S02]  /*11e0*/  CS2R R134, SRZ ;  /* 0x0000000000867805 */ /* 0x000fe4000001ff00 */
[----:B------:R-:W-:Y:S01]  /*11f0*/  CS2R R136, SRZ ;  /* 0x0000000000887805 */ /* 0x000fe2000001ff00 */
[----:B------:R-:W-:Y:S01]  /*1200*/  IMAD.MOV.U32 R139, RZ, RZ, RZ ;  /* 0x000000ffff8b7224 */ /* 0x000fe200078e00ff */
[----:B------:R-:W-:Y:S01]  /*1210*/  CS2R R24, SRZ ;  /* 0x0000000000187805 */ /* 0x000fe2000001ff00 */
[----:B------:R-:W-:Y:S01]  /*1220*/  IMAD.MOV.U32 R141, RZ, RZ, RZ ;  /* 0x000000ffff8d7224 */ /* 0x000fe200078e00ff */
[----:B---3--:R-:W-:Y:S01]  /*1230*/  CS2R R26, SRZ ;  /* 0x00000000001a7805 */ /* 0x008fe2000001ff00 */
[----:B------:R-:W-:Y:S01]  /*1240*/  IMAD.U32 R142, RZ, RZ, UR4 ;  /* 0x00000004ff8e7e24 */ /* 0x000fe2000f8e00ff */
[----:B------:R-:W-:Y:S01]  /*1250*/  CS2R R28, SRZ ;  /* 0x00000000001c7805 */ /* 0x000fe2000001ff00 */
[----:B------:R-:W-:Y:S01]  /*1260*/  ULEA.HI UR10, UR8, UR8, URZ, 0x1 ;  /* 0x00000008080a7291 */ /* 0x000fe2000f8f083f */
[----:B------:R-:W-:-:S02]  /*1270*/  CS2R R30, SRZ ;  /* 0x00000000001e7805 */ /* 0x000fc4000001ff00 */
[----:B------:R-:W-:Y:S02]  /*1280*/  CS2R R32, SRZ ;  /* 0x0000000000207805 */ /* 0x000fe4000001ff00 */
[----:B------:R-:W-:Y:S01]  /*1290*/  CS2R R34, SRZ ;  /* 0x0000000000227805 */ /* 0x000fe2000001ff00 */
[----:B------:R-:W-:Y:S01]  /*12a0*/  ULOP3.LUT UR11, UR10, 0xffffe, URZ, 0xc0, !UPT ;  /* 0x000ffffe0a0b7892 */ /* 0x000fe2000f8ec03f */
[----:B------:R-:W-:Y:S01]  /*12b0*/  CS2R R36, SRZ ;  /* 0x0000000000247805 */ /* 0x000fe2000001ff00 */
[----:B0-----:R-:W-:Y:S01]  /*12c0*/  ULEA UR10, UR13, UR12, 0x18 ;  /* 0x0000000c0d0a7291 */ /* 0x001fe2000f8ec03f */
[----:B------:R-:W-:Y:S01]  /*12d0*/  CS2R R38, SRZ ;  /* 0x0000000000267805 */ /* 0x000fe2000001ff00 */
[----:B------:R-:W-:Y:S01]  /*12e0*/  UIADD3 UR11, UR8, -UR11, URZ ;  /* 0x8000000b080b7290 */ /* 0x000fe2000fffe03f */
[----:B------:R-:W-:Y:S02]  /*12f0*/  CS2R R40, SRZ ;  /* 0x0000000000287805 */ /* 0x000fe4000001ff00 */
[----:B------:R-:W-:Y:S01]  /*1300*/  CS2R R42, SRZ ;  /* 0x00000000002a7805 */ /* 0x000fe2000001ff00 */
[----:B------:R-:W-:Y:S01]  /*1310*/  UMOV UR8, URZ ;  /* 0x0000003f00087c82 */ /* 0x000fe20008000000 */
[----:B------:R-:W-:Y:S01]  /*1320*/  ULEA UR11, UR11, UR10, 0xc ;  /* 0x0000000a0b0b7291 */ /* 0x000fe2000f8e603f */
[----:B------:R-:W-:-:S02]  /*1330*/  CS2R R44, SRZ ;  /* 0x00000000002c7805 */ /* 0x000fc4000001ff00 */
[----:B------:R-:W-:Y:S02]  /*1340*/  CS2R R46, SRZ ;  /* 0x00000000002e7805 */ /* 0x000fe4000001ff00 */
[----:B------:R-:W-:Y:S01]  /*1350*/  CS2R R48, SRZ ;  /* 0x0000000000307805 */ /* 0x000fe2000001ff00 */
[----:B------:R-:W-:Y:S01]  /*1360*/  UIADD3 UR11, UR11, 0x180, URZ ;  /* 0x000001800b0b7890 */ /* 0x000fe2000fffe03f */
[----:B------:R-:W-:Y:S02]  /*1370*/  CS2R R50, SRZ ;  /* 0x0000000000327805 */ /* 0x000fe4000001ff00 */
[----:B------:R-:W-:Y:S02]  /*1380*/  CS2R R52, SRZ ;  /* 0x0000000000347805 */ /* 0x000fe4000001ff00 */
[----:B------:R-:W-:Y:S01]  /*1390*/  CS2R R54, SRZ ;  /* 0x0000000000367805 */ /* 0x000fe2000001ff00 */
[----:B------:R-:W-:Y:S01]  /*13a0*/  USHF.R.U32.HI UR11, URZ, 0x4, UR11 ;  /* 0x000000043f0b7899 */ /* 0x000fe2000801160b */
[----:B------:R-:W-:-:S02]  /*13b0*/  CS2R R56, SRZ ;  /* 0x0000000000387805 */ /* 0x000fc4000001ff00 */
[----:B------:R-:W-:Y:S02]  /*13c0*/  CS2R R58, SRZ ;  /* 0x00000000003a7805 */ /* 0x000fe4000001ff00 */
[----:B------:R-:W-:Y:S01]  /*13d0*/  CS2R R60, SRZ ;  /* 0x00000000003c7805 */ /* 0x000fe2000001ff00 */
[----:B------:R-:W-:Y:S01]  /*13e0*/  ULOP3.LUT UR11, UR11, 0x3fff, URZ, 0xc0, !UPT ;  /* 0x00003fff0b0b7892 */ /* 0x000fe2000f8ec03f */
        /* <DEDUP_REMOVED lines=12> */
[----:B------:R-:W-:Y:S01]  /*14b0*/  CS2R R86, SRZ ;  /* 0x0000000000567805 */ /* 0x000fe2000001ff00 */
[----:B------:R-:W-:Y:S06]  /*14c0*/  @!P0 BRA `(.L_x_13) ;  /* 0x0000000800308947 */ /* 0x000fec0003800000 */
[----:B------:R-:W-:-:S13]  /*14d0*/  ISETP.NE.AND P1, PT, R138, 0x3, PT ;  /* 0x000000038a00780c */ /* 0x000fda0003f25270 */
[----:B------:R-:W-:Y:S05]  /*14e0*/  @!P1 BRA `(.L_x_14) ;  /* 0x0000000000049947 */ /* 0x000fea0003800000 */
[----:B------:R-:W-:Y:S01]  /*14f0*/  BPT.TRAP 0x1 ;  /* 0x000000040000795c */ /* 0x000fe20000300000 */
.L_x_14:
[----:B------:R-:W-:Y:S01]  /*1500*/  ULEA UR6, UR5, UR10, 0x3 ;  /* 0x0000000a05067291 */ /* 0x000fe2000f8e183f */
[----:B------:R-:W-:-:S05]  /*1510*/  IMAD.U32 R10, RZ, RZ, UR4 ;  /* 0x00000004ff0a7e24 */ /* 0x000fca000f8e00ff */
[----:B------:R-:W-:-:S04]  /*1520*/  SHF.L.U32 R10, R10, 0x1f, RZ ;  /* 0x0000001f0a0a7819 */ /* 0x000fc800000006ff */
[----:B------:R0:W1:Y:S01]  /*1530*/  SYNCS.PHASECHK.TRANS64.TRYWAIT P0, [UR6], R10 ;  /* 0x0000000aff0075a7 */ /* 0x0000620008000146 */
[----:B------:R-:W-:Y:S05]  /*1540*/  @!P1 BRA `(.L_x_15) ;  /* 0x0000000000049947 */ /* 0x000fea0003800000 */
[----:B------:R-:W-:Y:S01]  /*1550*/  BPT.TRAP 0x1 ;  /* 0x000000040000795c */ /* 0x000fe20000300000 */
.L_x_15:
[----:B-1----:R-:W-:Y:S05]  /*1560*/  @P0 BRA `(.L_x_16) ;  /* 0x0000000000080947 */ /* 0x002fea0003800000 */
[----:B------:R-:W1:Y:S02]  /*1570*/  SYNCS.PHASECHK.TRANS64.TRYWAIT P0, [UR6], R10 ;  /* 0x0000000aff0075a7 */ /* 0x000e640008000146 */
[----:B-1----:R-:W-:Y:S05]  /*1580*/  @!P0 BRA `(.L_x_17) ;  /* 0x0000007c00448947 */ /* 0x002fea0003800000 */
.L_x_16:
[----:B------:R-:W-:Y:S01]  /*1590*/  UIADD3 UR6, UR10, 0xc180, URZ ;  /* 0x0000c1800a067890 */ /* 0x000fe2000fffe03f */
[----:B------:R-:W-:Y:S01]  /*15a0*/  WARPGROUP.ARRIVE ;  /* 0x00000000000079c5 */ /* 0x000fe20000000000 */
[----:B------:R-:W-:Y:S01]  /*15b0*/  ULOP3.LUT UR12, UR11, 0x10000, URZ, 0xfc, !UPT ;  /* 0x000100000b0c7892 */ /* 0x000fe2000f8efc3f */
[----:B------:R-:W-:Y:S01]  /*15c0*/  CS2R R14, SRZ ;  /* 0x00000000000e7805 */ /* 0x000fe2000001ff00 */
[----:B------:R-:W-:Y:S01]  /*15d0*/  USHF.R.U32.HI UR6, URZ, 0x4, UR6 ;  /* 0x000000043f067899 */ /* 0x000fe20008011606 */
[----:B------:R-:W-:Y:S01]  /*15e0*/  CS2R R12, SRZ ;  /* 0x00000000000c7805 */ /* 0x000fe2000001ff00 */
[----:B------:R-:W-:Y:S01]  /*15f0*/  ULEA UR12, UR5, UR12, 0x9 ;  /* 0x0000000c050c7291 */ /* 0x000fe2000f8e483f */
[----:B------:R-:W-:Y:S01]  /*1600*/  CS2R R16, SRZ ;  /* 0x0000000000107805 */ /* 0x000fe2000001ff00 */
[----:B------:R-:W-:Y:S01]  /*1610*/  ULOP3.LUT UR6, UR6, 0x3fff, URZ, 0xc0, !UPT ;  /* 0x00003fff06067892 */ /* 0x000fe2000f8ec03f */
[----:B------:R-:W-:Y:S01]  /*1620*/  CS2R R18, SRZ ;  /* 0x0000000000127805 */ /* 0x000fe2000001ff00 */
[----:B------:R-:W-:Y:S01]  /*1630*/  UMOV UR13, 0x80000020 ;  /* 0x80000020000d7882 */ /* 0x000fe20000000000 */
[----:B------:R-:W-:Y:S01]  /*1640*/  UMOV UR15, 0x80000020 ;  /* 0x80000020000f7882 */ /* 0x000fe20000000000 */
[----:B------:R-:W-:Y:S01]  /*1650*/  ULOP3.LUT UR6, UR6, 0x10000, URZ, 0xfc, !UPT ;  /* 0x0001000006067892 */ /* 0x000fe2000f8efc3f */
[----:B------:R-:W-:Y:S01]  /*1660*/  CS2R R20, SRZ ;  /* 0x0000000000147805 */ /* 0x000fe2000001ff00 */
[----:B------:R-:W-:Y:S01]  /*1670*/  ULDC UR7, c[0x0][0x50c] ;  /* 0x0001430000077ab9 */ /* 0x000fe20000000800 */
[----:B------:R-:W-:Y:S01]  /*1680*/  CS2R R22, SRZ ;  /* 0x0000000000167805 */ /* 0x000fe2000001ff00 */
[----:B------:R-:W-:Y:S01]  /*1690*/  ULEA UR14, UR5, UR6, 0x9 ;  /* 0x00000006050e7291 */ /* 0x000fe2000f8e483f */
[----:B------:R-:W-:Y:S01]  /*16a0*/  CS2R R88, SRZ ;  /* 0x0000000000587805 */ /* 0x000fe2000001ff00 */
[----:B------:R-:W-:Y:S01]  /*16b0*/  UISETP.NE.AND UP0, UPT, UR7, 0x2, UPT ;  /* 0x000000020700788c */ /* 0x000fe2000bf05270 */
[----:B------:R-:W-:Y:S01]  /*16c0*/  CS2R R90, SRZ ;  /* 0x00000000005a7805 */ /* 0x000fe2000001ff00 */
[----:B------:R-:W-:Y:S01]  /*16d0*/  UMOV UR6, 0x2 ;  /* 0x0000000200067882 */ /* 0x000fe20000000000 */
[----:B------:R-:W-:Y:S01]  /*16e0*/  CS2R R92, SRZ ;  /* 0x00000000005c7805 */ /* 0x000fe2000001ff00 */
[----:B------:R-:W-:Y:S01]  /*16f0*/  USEL UR7, URZ, 0x1, UP0 ;  /* 0x000000013f077887 */ /* 0x000fe20008000000 */
[----:B------:R-:W-:-:S02]  /*1700*/  CS2R R94, SRZ ;  /* 0x00000000005e7805 */ /* 0x000fc4000001ff00 */
[----:B------:R-:W-:Y:S01]  /*1710*/  CS2R R96, SRZ ;  /* 0x0000000000607805 */ /* 0x000fe2000001ff00 */
[----:B------:R-:W-:Y:S01]  /*1720*/  QGMMA.64x128x32.F32.E5M2.E5M2 R24, gdesc[UR12], RZ, !UPT ;  /* 0x01e000000c1879f3 */ /* 0x000fe2000c7038ff */
[----:B------:R-:W-:Y:S01]  /*1730*/  UIADD3 UR12, UR12, 0x2, URZ ;  /* 0x000000020c0c7890 */ /* 0x000fe2000fffe03f */
[----:B------:R-:W-:Y:S02]  /*1740*/  CS2R R98, SRZ ;  /* 0x0000000000627805 */ /* 0x000fe4000001ff00 */
[----:B------:R-:W-:Y:S01]  /*1750*/  ISETP.NE.AND P0, PT, RZ, UR7, PT ;  /* 0x00000007ff007c0c */ /* 0x000fe2000bf05270 */
[----:B------:R-:W-:Y:S01]  /*1760*/  UIADD3 UR14, UR14, 0x2, URZ ;  /* 0x000000020e0e7890 */ /* 0x000fe2000fffe03f */
[----:B------:R-:W-:Y:S01]  /*1770*/  CS2R R100, SRZ ;  /* 0x0000000000647805 */ /* 0x000fe2000001ff00 */
[----:B------:R-:W-:Y:S01]  /*1780*/  UMOV UR13, 0x80000020 ;  /* 0x80000020000d7882 */ /* 0x000fe20000000000 */
[----:B------:R-:W-:Y:S01]  /*1790*/  UMOV UR15, 0x80000020 ;  /* 0x80000020000f7882 */ /* 0x000fe20000000000 */
        /* <DEDUP_REMOVED lines=17> */
[----:B------:R-:W-:Y:S01]  /*18b0*/  CS2R R136, SRZ ;  /* 0x0000000000887805 */ /* 0x000fe2000001ff00 */
[----:B------:R-:W-:Y:S02]  /*18c0*/  IMAD.MOV.U32 R139, RZ, RZ, RZ ;  /* 0x000000ffff8b7224 */ /* 0x000fe400078e00ff */
[----:B------:R-:W-:Y:S01]  /*18d0*/  IMAD.MOV.U32 R141, RZ, RZ, RZ ;  /* 0x000000ffff8d7224 */ /* 0x000fe200078e00ff */
[----:B------:R-:W-:Y:S01]  /*18e0*/  QGMMA.64x128x32.F32.E5M2.E5M2 R24, gdesc[UR12], R24, gsb0 ;  /* 0x01e000000c1879f3 */ /* 0x000fe20008003818 */
[----:B------:R-:W-:Y:S05]  /*18f0*/  @!P0 BRA `(.L_x_18) ;  /* 0x0000000400088947 */ /* 0x000fea0003800000 */
[----:B------:R-:W-:Y:S02]  /*1900*/  WARPGROUP.DEPBAR.LE gsb0, 0x0 ;  /* 0x00008000000079c5 */ /* 0x000fe40000010000 */
[----:B------:R-:W-:-:S01]  /*1910*/  FADD R141, RZ, R24 ;  /* 0x00000018ff8d7221 */ /* 0x000fc20000000000 */
[----:B------:R-:W-:Y:S01]  /*1920*/  FADD R136, RZ, R25 ;  /* 0x00000019ff887221 */ /* 0x000fe20000000000 */
        /* <DEDUP_REMOVED lines=62> */
[----:B------:R-:W-:-:S06]  /*1d10*/  UMOV UR6, URZ ;  /* 0x0000003f00067c82 */ /* 0x000fcc0008000000 */
.L_x_18:
[----:B------:R-:W-:-:S04]  /*1d20*/  UIADD3 UR18, UR5, 0x1, URZ ;  /* 0x0000000105127890 */ /* 0x000fc8000fffe03f */
[----:B------:R-:W-:-:S04]  /*1d30*/  UISETP.NE.AND UP0, UPT, UR18, 0x6, UPT ;  /* 0x000000061200788c */ /* 0x000fc8000bf05270 */
[----:B------:R-:W-:Y:S02]  /*1d40*/  USEL UR8, URZ, 0x1, UP0 ;  /* 0x000000013f087887 */ /* 0x000fe40008000000 */
[----:B------:R-:W-:Y:S02]  /*1d50*/  USEL UR18, UR18, URZ, UP0 ;  /* 0x0000003f12127287 */ /* 0x000fe40008000000 */
[----:B------:R-:W-:-:S06]  /*1d60*/  ULOP3.LUT UR8, UR4, UR8, URZ, 0x3c, !UPT ;  /* 0x0000000804087292 */ /* 0x000fcc000f8e3c3f */
[----:B------:R-:W-:Y:S01]  /*1d70*/  IMAD.U32 R142, RZ, RZ, UR8 ;  /* 0x00000008ff8e7e24 */ /* 0x000fe2000f8e00ff */
[----:B------:R-:W-:-:S06]  /*1d80*/  UMOV UR8, 0x1 ;  /* 0x0000000100087882 */ /* 0x000fcc0000000000 */
.L_x_13:
[----:B------:R-:W-:-:S04]  /*1d90*/  UISETP.LT.AND UP0, UPT, UR9, 0x1, UPT ;  /* 0x000000010900788c */ /* 0x000fc8000bf01270 */
[----:B------:R-:W-:-:S04]  /*1da0*/  USEL UR12, UR9, 0x1, UP0 ;  /* 0x00000001090c7887 */ /* 0x000fc80008000000 */
[----:B------:R-:W-:-:S04]  /*1db0*/  UIADD3 UR12, UR9, -UR12, URZ ;  /* 0x8000000c090c7290 */ /* 0x000fc8000fffe03f */
[----:B------:R-:W-:-:S06]  /*1dc0*/  UISETP.GE.AND UP0, UPT, UR12, 0x1, UPT ;  /* 0x000000010c00788c */ /* 0x000fcc000bf06270 */
[----:B------:R-:W-:-:S13]  /*1dd0*/  PLOP3.LUT P0, PT, PT, PT, UP0, 0x80, 0x0 ;  /* 0x000000000000781c */ /* 0x000fda0003f0f008 */
[----:B------:R-:W-:Y:S05]  /*1de0*/  @!P0 BRA `(.L_x_19) ;  /* 0x0000000800048947 */ /* 0x000fea0003800000 */
[----:B01----:R-:W-:Y:S01]  /*1df0*/  IMAD.U32 R10, RZ, RZ, UR12 ;  /* 0x0000000cff0a7e24 */ /* 0x003fe2000f8e00ff */
[----:B------:R-:W-:Y:S01]  /*1e00*/  UMOV UR19, UR5 ;  /* 0x0000000500137c82 */ /* 0x000fe20008000000 */
[----:B------:R-:W-:-:S05]  /*1e10*/  ULDC UR20, c[0x0][0x50c] ;  /* 0x0001430000147ab9 */ /* 0x000fca0000000800 */
.L_x_27:
[----:B------:R-:W-:-:S13]  /*1e20*/  ISETP.NE.AND P1, PT, R138, 0x3, PT ;  /* 0x000000038a00780c */ /* 0x000fda0003f25270 */
[----:B01----:R-:W-:Y:S05]  /*1e30*/  @!P1 BRA `(.L_x_20) ;  /* 0x0000000000049947 */ /* 0x003fea0003800000 */
[----:B------:R-:W-:Y:S01]  /*1e40*/  BPT.TRAP 0x1 ;  /* 0x000000040000795c */ /* 0x000fe20000300000 */
.L_x_20:
[----:B------:R-:W0:Y:S01]  /*1e50*/  S2UR UR12, SR_CgaCtaId ;  /* 0x00000000000c79c3 */ /* 0x000e220000008800 */
[----:B------:R-:W-:Y:S01]  /*1e60*/  UMOV UR10, 0x400 ;  /* 0x00000400000a7882 */ /* 0x000fe20000000000 */
[----:B------:R-:W-:Y:S01]  /*1e70*/  SHF.L.U32 R11, R142, 0x1f, RZ ;  /* 0x0000001f8e0b7819 */ /* 0x000fe200000006ff */
[----:B0-----:R-:W-:-:S04]  /*1e80*/  ULEA UR10, UR12, UR10, 0x18 ;  /* 0x0000000a0c0a7291 */ /* 0x001fc8000f8ec03f */
[----:B------:R-:W-:-:S09]  /*1e90*/  ULEA UR12, UR18, UR10, 0x3 ;  /* 0x0000000a120c7291 */ /* 0x000fd2000f8e183f */
[----:B------:R0:W1:Y:S01]  /*1ea0*/  SYNCS.PHASECHK.TRANS64.TRYWAIT P0, [UR12], R11 ;  /* 0x0000000bff0075a7 */ /* 0x000062000800014c */
[----:B------:R-:W-:Y:S05]  /*1eb0*/  @!P1 BRA `(.L_x_21) ;  /* 0x0000000000049947 */ /* 0x000fea0003800000 */
[----:B------:R-:W-:Y:S01]  /*1ec0*/  BPT.TRAP 0x1 ;  /* 0x000000040000795c */ /* 0x000fe20000300000 */
.L_x_21:
[----:B-1----:R-:W-:Y:S05]  /*1ed0*/  @P0 BRA `(.L_x_22) ;  /* 0x0000000000080947 */ /* 0x002fea0003800000 */
[----:B------:R-:W1:Y:S02]  /*1ee0*/  SYNCS.PHASECHK.TRANS64.TRYWAIT P0, [UR12], R11 ;  /* 0x0000000bff0075a7 */ /* 0x000e64000800014c */
[----:B-1----:R-:W-:Y:S05]  /*1ef0*/  @!P0 BRA `(.L_x_23) ;  /* 0x0000007400008947 */ /* 0x002fea0003800000 */
.L_x_22:
[----:B------:R-:W-:Y:S01]  /*1f00*/  UIADD3 UR12, UR10, 0xc180, URZ ;  /* 0x0000c1800a0c7890 */ /* 0x000fe2000fffe03f */
[----:B------:R-:W-:Y:S01]  /*1f10*/  WARPGROUP.ARRIVE ;  /* 0x00000000000079c5 */ /* 0x000fe20000000000 */
[----:B------:R-:W-:Y:S02]  /*1f20*/  UISETP.NE.AND UP0, UPT, UR7, URZ, UPT ;  /* 0x0000003f0700728c */ /* 0x000fe4000bf05270 */
[----:B------:R-:W-:Y:S02]  /*1f30*/  USHF.R.U32.HI UR12, URZ, 0x4, UR12 ;  /* 0x000000043f0c7899 */ /* 0x000fe4000801160c */
[----:B------:R-:W-:Y:S02]  /*1f40*/  USEL UR8, UR8, URZ, !UP0 ;  /* 0x0000003f08087287 */ /* 0x000fe4000c000000 */
[----:B------:R-:W-:Y:S02]  /*1f50*/  ULOP3.LUT UR7, UR12, 0x3fff, URZ, 0xc0, !UPT ;  /* 0x00003fff0c077892 */ /* 0x000fe4000f8ec03f */
[----:B------:R-:W-:-:S02]  /*1f60*/  ULOP3.LUT UR12, UR11, 0x10000, URZ, 0xfc, !UPT ;  /* 0x000100000b0c7892 */ /* 0x000fc4000f8efc3f */
[----:B------:R-:W-:Y:S02]  /*1f70*/  ULOP3.LUT UR7, UR7, 0x10000, URZ, 0xfc, !UPT ;  /* 0x0001000007077892 */ /* 0x000fe4000f8efc3f */
[----:B------:R-:W-:Y:S02]  /*1f80*/  UISETP.NE.U32.AND UP0, UPT, UR8, URZ, UPT ;  /* 0x0000003f0800728c */ /* 0x000fe4000bf05070 */
[----:B------:R-:W-:Y:S02]  /*1f90*/  ULEA UR12, UR18, UR12, 0x9 ;  /* 0x0000000c120c7291 */ /* 0x000fe4000f8e483f */
[----:B------:R-:W-:Y:S01]  /*1fa0*/  ULEA UR14, UR18, UR7, 0x9 ;  /* 0x00000007120e7291 */ /* 0x000fe2000f8e483f */
[----:B------:R-:W-:Y:S01]  /*1fb0*/  UMOV UR13, 0x80000020 ;  /* 0x80000020000d7882 */ /* 0x000fe20000000000 */
[----:B------:R-:W-:Y:S01]  /*1fc0*/  UMOV UR15, 0x80000020 ;  /* 0x80000020000f7882 */ /* 0x000fe20000000000 */
[----:B------:R-:W-:-:S06]  /*1fd0*/  UIADD3 UR6, UR6, 0x2, URZ ;  /* 0x0000000206067890 */ /* 0x000fcc000fffe03f */
[----:B------:R-:W-:Y:S01]  /*1fe0*/  QGMMA.64x128x32.F32.E5M2.E5M2 R24, gdesc[UR12], R24, UP0 ;  /* 0x01e000000c1879f3 */ /* 0x000fe2000bf03818 */
[----:B------:R-:W-:Y:S02]  /*1ff0*/  UIADD3 UR12, UR12, 0x2, URZ ;  /* 0x000000020c0c7890 */ /* 0x000fe4000fffe03f */
[----:B------:R-:W-:Y:S01]  /*2000*/  UIADD3 UR14, UR14, 0x2, URZ ;  /* 0x000000020e0e7890 */ /* 0x000fe2000fffe03f */
[----:B------:R-:W-:Y:S01]  /*2010*/  UMOV UR13, 0x80000020 ;  /* 0x80000020000d7882 */ /* 0x000fe20000000000 */
[----:B------:R-:W-:Y:S01]  /*2020*/  UMOV UR15, 0x80000020 ;  /* 0x80000020000f7882 */ /* 0x000fe20000000000 */
[----:B------:R-:W-:-:S04]  /*2030*/  UISETP.NE.AND UP0, UPT, UR6, UR20, UPT ;  /* 0x000000140600728c */ /* 0x000fc8000bf05270 */
[----:B------:R-:W-:-:S06]  /*2040*/  USEL UR7, URZ, 0x1, UP0 ;  /* 0x000000013f077887 */ /* 0x000fcc0008000000 */
[----:B------:R-:W-:Y:S01]  /*2050*/  ISETP.NE.AND P0, PT, RZ, UR7, PT ;  /* 0x00000007ff007c0c */ /* 0x000fe2000bf05270 */
[----:B------:R-:W-:Y:S03]  /*2060*/  QGMMA.64x128x32.F32.E5M2.E5M2 R24, gdesc[UR12], R24, gsb0 ;  /* 0x01e000000c1879f3 */ /* 0x000fe60008003818 */
[----:B------:R-:W-:-:S09]  /*2070*/  WARPGROUP.DEPBAR.LE gsb0, 0x1 ;  /* 0x00008000000079c5 */ /* 0x000fd20000010100 */
[----:B------:R-:W-:Y:S05]  /*2080*/  @!P0 BRA `(.L_x_24) ;  /* 0x0000000400088947 */ /* 0x000fea0003800000 */
[----:B------:R-:W-:Y:S02]  /*2090*/  WARPGROUP.DEPBAR.LE gsb0, 0x0 ;  /* 0x00008000000079c5 */ /* 0x000fe40000010000 */
[----:B------:R-:W-:-:S01]  /*20a0*/  FADD R141, R24, R141 ;  /* 0x0000008d188d7221 */ /* 0x000fc20000000000 */
[----:B------:R-:W-:Y:S01]  /*20b0*/  FADD R136, R25, R136 ;  /* 0x0000008819887221 */ /* 0x000fe20000000000 */
        /* <DEDUP_REMOVED lines=62> */
[----:B------:R-:W-:-:S06]  /*24a0*/  UMOV UR6, URZ ;  /* 0x0000003f00067c82 */ /* 0x000fcc0008000000 */
.L_x_24:
[----:B------:R-:W-:Y:S05]  /*24b0*/  @!P1 BRA `(.L_x_25) ;  /* 0x0000000000049947 */ /* 0x000fea0003800000 */
[----:B------:R-:W-:Y:S01]  /*24c0*/  BPT.TRAP 0x1 ;  /* 0x000000040000795c */ /* 0x000fe20000300000 */
.L_x_25:
[----:B------:R-:W-:Y:S01]  /*24d0*/  ULEA UR8, UR19, UR10, 0x3 ;  /* 0x0000000a13087291 */ /* 0x000fe2000f8e183f */
[----:B------:R-:W-:-:S03]  /*24e0*/  ISETP.GT.U32.AND P0, PT, R4, 0x1, PT ;  /* 0x000000010400780c */ /* 0x000fc60003f04070 */
[----:B------:R-:W-:-:S04]  /*24f0*/  UIADD3 UR8, UR8, 0x30, URZ ;  /* 0x0000003008087890 */ /* 0x000fc8000fffe03f */
[----:B------:R-:W-:-:S09]  /*2500*/  UPRMT UR8, URZ, 0x654, UR8 ;  /* 0x000006543f087896 */ /* 0x000fd20008000008 */
[----:B------:R-:W-:Y:S01]  /*2510*/  SYNCS.ARRIVE.TRANS64.RED.A1T0 RZ, [UR8], RZ ;  /* 0x000000ffffff79a7 */ /* 0x000fe20008100408 */
[----:B------:R-:W-:Y:S05]  /*2520*/  @P0 BRA `(.L_x_26) ;  /* 0x0000000000040947 */ /* 0x000fea0003800000 */
[----:B------:R-:W-:Y:S01]  /*2530*/  BPT.TRAP 0x1 ;  /* 0x000000040000795c */ /* 0x000fe20000300000 */
.L_x_26:
[----:B------:R-:W-:Y:S01]  /*2540*/  UIADD3 UR18, UR18, 0x1, URZ ;  /* 0x0000000112127890 */ /* 0x000fe2000fffe03f */
[C---:B------:R-:W-:Y:S01]  /*2550*/  ISETP.GT.AND P0, PT, R10.reuse, 0x1, PT ;  /* 0x000000010a00780c */ /* 0x040fe20003f04270 */
[----:B------:R-:W-:Y:S01]  /*2560*/  UIADD3 UR19, UR19, 0x1, URZ ;  /* 0x0000000113137890 */ /* 0x000fe2000fffe03f */
[----:B------:R-:W-:Y:S01]  /*2570*/  VIADD R10, R10, 0xffffffff ;  /* 0xffffffff0a0a7836 */ /* 0x000fe20000000000 */
[----:B------:R-:W-:Y:S02]  /*2580*/  UISETP.NE.AND UP0, UPT, UR18, 0x6, UPT ;  /* 0x000000061200788c */ /* 0x000fe4000bf05270 */
[----:B------:R-:W-:Y:S02]  /*2590*/  UISETP.NE.AND UP1, UPT, UR19, 0x6, UPT ;  /* 0x000000061300788c */ /* 0x000fe4000bf25270 */
[----:B------:R-:W-:Y:S02]  /*25a0*/  USEL UR8, URZ, 0x1, UP0 ;  /* 0x000000013f087887 */ /* 0x000fe40008000000 */
[----:B------:R-:W-:-:S02]  /*25b0*/  USEL UR18, UR18, URZ, UP0 ;  /* 0x0000003f12127287 */ /* 0x000fc40008000000 */
[----:B------:R-:W-:Y:S02]  /*25c0*/  USEL UR19, UR19, URZ, UP1 ;  /* 0x0000003f13137287 */ /* 0x000fe40008800000 */
[----:B------:R-:W-:Y:S01]  /*25d0*/  LOP3.LUT R142, R142, UR8, RZ, 0x3c, !PT ;  /* 0x000000088e8e7c12 */ /* 0x000fe2000f8e3cff */
[----:B------:R-:W-:Y:S01]  /*25e0*/  UMOV UR8, 0x1 ;  /* 0x0000000100087882 */ /* 0x000fe20000000000 */
[----:B------:R-:W-:Y:S08]  /*25f0*/  @P0 BRA `(.L_x_27) ;  /* 0xfffffff800080947 */ /* 0x000ff0000383ffff */
.L_x_19:
[----:B------:R-:W-:Y:S01]  /*2600*/  UISETP.NE.AND UP0, UPT, UR6, URZ, UPT ;  /* 0x0000003f0600728c */ /* 0x000fe2000bf05270 */
[----:B01----:R-:W0:Y:S03]  /*2610*/  LDC R10, c[0x0][0x28c] ;  /* 0x0000a300ff0a7b82 */ /* 0x003e260000000800 */
[----:B------:R-:W-:-:S06]  /*2620*/  USEL UR6, URZ, 0x1, !UP0 ;  /* 0x000000013f067887 */ /* 0x000fcc000c000000 */
[----:B------:R-:W-:Y:S02]  /*2630*/  ISETP.NE.AND P0, PT, RZ, UR6, PT ;  /* 0x00000006ff007c0c */ /* 0x000fe4000bf05270 */
[----:B0-----:R-:W-:-:S11]  /*2640*/  ISETP.GE.AND P1, PT, R10, 0x1, PT ;  /* 0x000000010a00780c */ /* 0x001fd60003f26270 */
[----:B------:R-:W-:Y:S05]  /*2650*/  @!P0 BRA `(.L_x_28) ;  /* 0x0000000400048947 */ /* 0x000fea0003800000 */
[----:B------:R-:W-:Y:S02]  /*2660*/  WARPGROUP.DEPBAR.LE gsb0, 0x0 ;  /* 0x00008000000079c5 */ /* 0x000fe40000010000 */
[----:B------:R-:W-:Y:S01]  /*2670*/  FADD R141, R24, R141 ;  /* 0x0000008d188d7221 */ /* 0x000fe20000000000 */
        /* <DEDUP_REMOVED lines=62> */
[----:B------:R-:W-:-:S07]  /*2a60*/  FADD R14, R14, R87 ;  /* 0x000000570e0e7221 */ /* 0x000fce0000000000 */
.L_x_28:
[----:B------:R-:W-:Y:S02]  /*2a70*/  WARPGROUP.DEPBAR.LE gsb0, 0x0 ;  /* 0x00008000000079c5 */ /* 0x000fe40000010000 */
[----:B------:R-:W-:Y:S05]  /*2a80*/  @!P1 BRA `(.L_x_29) ;  /* 0x0000000000409947 */ /* 0x000fea0003800000 */
[----:B------:R-:W-:-:S13]  /*2a90*/  ISETP.NE.AND P0, PT, R138, 0x3, PT ;  /* 0x000000038a00780c */ /* 0x000fda0003f05270 */
[----:B------:R-:W-:Y:S05]  /*2aa0*/  @!P0 BRA `(.L_x_30) ;  /* 0x0000000000048947 */ /* 0x000fea0003800000 */
[----:B------:R-:W-:Y:S01]  /*2ab0*/  BPT.TRAP 0x1 ;  /* 0x000000040000795c */ /* 0x000fe20000300000 */
.L_x_30:
[----:B------:R-:W-:Y:S01]  /*2ac0*/  UISETP.LT.AND UP0, UPT, UR9, 0x1, UPT ;  /* 0x000000010900788c */ /* 0x000fe2000bf01270 */
[----:B------:R-:W-:-:S03]  /*2ad0*/  ISETP.GT.U32.AND P0, PT, R4, 0x1, PT ;  /* 0x000000010400780c */ /* 0x000fc60003f04070 */
[----:B------:R-:W-:-:S04]  /*2ae0*/  USEL UR8, UR9, 0x1, UP0 ;  /* 0x0000000109087887 */ /* 0x000fc80008000000 */
[----:B------:R-:W-:-:S04]  /*2af0*/  UIADD3 UR8, UR5, UR9, -UR8 ;  /* 0x0000000905087290 */ /* 0x000fc8000fffe808 */
[----:B------:R-:W-:-:S04]  /*2b00*/  UIMAD.WIDE.U32 UR6, UR8, -0x55555555, URZ ;  /* 0xaaaaaaab080678a5 */ /* 0x000fc8000f8e003f */
[----:B------:R-:W-:-:S04]  /*2b10*/  USHF.R.U32.HI UR6, URZ, 0x2, UR7 ;  /* 0x000000023f067899 */ /* 0x000fc80008011607 */
[----:B------:R-:W-:-:S04]  /*2b20*/  UIMAD UR8, UR6, -0x6, UR8 ;  /* 0xfffffffa060878a4 */ /* 0x000fc8000f8e0208 */
[----:B------:R-:W-:-:S04]  /*2b30*/  ULEA UR8, UR8, UR10, 0x3 ;  /* 0x0000000a08087291 */ /* 0x000fc8000f8e183f */
[----:B------:R-:W-:-:S04]  /*2b40*/  UIADD3 UR8, UR8, 0x30, URZ ;  /* 0x0000003008087890 */ /* 0x000fc8000fffe03f */
[----:B------:R-:W-:-:S09]  /*2b50*/  UPRMT UR8, URZ, 0x654, UR8 ;  /* 0x000006543f087896 */ /* 0x000fd20008000008 */
[----:B------:R-:W-:Y:S01]  /*2b60*/  SYNCS.ARRIVE.TRANS64.RED.A1T0 RZ, [UR8], RZ ;  /* 0x000000ffffff79a7 */ /* 0x000fe20008100408 */
[----:B------:R-:W-:Y:S05]  /*2b70*/  @P0 BRA `(.L_x_29) ;  /* 0x0000000000040947 */ /* 0x000fea0003800000 */
[----:B------:R-:W-:Y:S01]  /*2b80*/  BPT.TRAP 0x1 ;  /* 0x000000040000795c */ /* 0x000fe20000300000 */
.L_x_29:
[----:B------:R-:W0:Y:S01]  /*2b90*/  LDC R26, c[0x0][0x288] ;  /* 0x0000a200ff1a7b82 */ /* 0x000e220000000800 */
[--C-:B------:R-:W-:Y:S01]  /*2ba0*/  SHF.R.U32.HI R10, RZ, 0x2, R0.reuse ;  /* 0x00000002ff0a7819 */ /* 0x100fe20000011600 */
[----:B------:R-:W-:Y:S01]  /*2bb0*/  IMAD.SHL.U32 R29, R7, 0x80, RZ ;  /* 0x00000080071d7824 */ /* 0x000fe200078e00ff */
[----:B------:R-:W-:Y:S01]  /*2bc0*/  SHF.R.U32.HI R25, RZ, 0x7, R0 ;  /* 0x00000007ff197819 */ /* 0x000fe20000011600 */
[----:B------:R-:W-:Y:S01]  /*2bd0*/  UIADD3 UR5, UR9, UR5, URZ ;  /* 0x0000000509057290 */ /* 0x000fe2000fffe03f */
[----:B------:R-:W-:Y:S01]  /*2be0*/  LOP3.LUT R11, R10, 0x7, RZ, 0xc0, !PT ;  /* 0x000000070a0b7812 */ /* 0x000fe200078ec0ff */
[----:B------:R-:W-:Y:S01]  /*2bf0*/  IMAD.SHL.U32 R31, R6, 0x80, RZ ;  /* 0x00000080061f7824 */ /* 0x000fe200078e00ff */
[----:B------:R-:W-:Y:S01]  /*2c00*/  LOP3.LUT R10, R25, 0x1, RZ, 0xc0, !PT ;  /* 0x00000001190a7812 */ /* 0x000fe200078ec0ff */
[----:B------:R-:W-:Y:S01]  /*2c10*/  UISETP.GT.U32.AND UP0, UPT, UR5, 0x5, UPT ;  /* 0x000000050500788c */ /* 0x000fe2000bf04070 */
[----:B------:R-:W-:Y:S01]  /*2c20*/  LOP3.LUT R24, R0, 0x60, RZ, 0xc0, !PT ;  /* 0x0000006000187812 */ /* 0x000fe200078ec0ff */
[----:B------:R-:W-:Y:S01]  /*2c30*/  ULDC UR12, c[0x0][0x284] ;  /* 0x0000a100000c7ab9 */ /* 0x000fe20000000800 */
[----:B------:R-:W-:Y:S01]  /*2c40*/  UISETP.GE.U32.AND UP1, UPT, UR9, 0x6, UPT ;  /* 0x000000060900788c */ /* 0x000fe2000bf26070 */
[----:B------:R-:W-:Y:S01]  /*2c50*/  IMAD.SHL.U32 R30, R10, 0x40, RZ ;  /* 0x000000400a1e7824 */ /* 0x000fe200078e00ff */
[----:B------:R-:W-:Y:S01]  /*2c60*/  SHF.R.U32.HI R28, RZ, 0x1, R24 ;  /* 0x00000001ff1c7819 */ /* 0x000fe20000011618 */
[----:B------:R-:W-:Y:S01]  /*2c70*/  UISETP.LT.U32.AND UP0, UPT, UR9, 0x6, UP0 ;  /* 0x000000060900788c */ /* 0x000fe20008701070 */
[----:B------:R-:W-:Y:S01]  /*2c80*/  LOP3.LUT R24, R0, 0x3, RZ, 0xc0, !PT ;  /* 0x0000000300187812 */ /* 0x000fe200078ec0ff */
[----:B------:R-:W-:Y:S01]  /*2c90*/  UIMAD.WIDE.U32 UR6, UR5, -0x55555555, URZ ;  /* 0xaaaaaaab050678a5 */ /* 0x000fe2000f8e003f */
[--C-:B------:R-:W-:Y:S01]  /*2ca0*/  IADD3 R25, RZ, -R28, -R11.reuse ;  /* 0x8000001cff197210 */ /* 0x100fe20007ffe80b */
[----:B------:R-:W-:Y:S01]  /*2cb0*/  USEL UR8, URZ, 0x1, !UP0 ;  /* 0x000000013f087887 */ /* 0x000fe2000c000000 */
[----:B------:R-:W-:Y:S01]  /*2cc0*/  LOP3.LUT R11, R30, 0x40, R11, 0xe2, !PT ;  /* 0x000000401e0b7812 */ /* 0x000fe200078ee20b */
[----:B------:R-:W-:Y:S01]  /*2cd0*/  ULDC.64 UR10, c[0x0][0x5d0] ;  /* 0x00017400000a7ab9 */ /* 0x000fe20000000a00 */
[----:B------:R-:W-:Y:S01]  /*2ce0*/  SHF.R.S32.HI R34, RZ, 0x1f, R5 ;  /* 0x0000001fff227819 */ /* 0x000fe20000011405 */
[----:B------:R-:W-:Y:S01]  /*2cf0*/  IMAD R10, R10, -0x40, R25 ;  /* 0xffffffc00a0a7824 */ /* 0x000fe200078e0219 */
[----:B------:R-:W-:Y:S01]  /*2d00*/  USHF.R.U32.HI UR6, URZ, 0x2, UR7 ;  /* 0x000000023f067899 */ /* 0x000fe20008011607 */
[----:B0-----:R-:W-:Y:S01]  /*2d10*/  IMAD R30, R24, -0x2, R26 ;  /* 0xfffffffe181e7824 */ /* 0x001fe200078e021a */
[----:B------:R-:W-:Y:S01]  /*2d20*/  ISETP.GE.AND P0, PT, R29, R26, PT ;  /* 0x0000001a1d00720c */ /* 0x000fe20003f06270 */
[----:B------:R-:W-:Y:S01]  /*2d30*/  IMAD.SHL.U32 R24, R0, 0x2, RZ ;  /* 0x0000000200187824 */ /* 0x000fe200078e00ff */
[----:B------:R-:W-:Y:S01]  /*2d40*/  ULOP3.LUT UR4, UR4, UR8, URZ, 0x3c, !UPT ;  /* 0x0000000804047292 */ /* 0x000fe2000f8e3c3f */
[----:B------:R-:W-:Y:S01]  /*2d50*/  IMAD R32, R34, UR10, RZ ;  /* 0x0000000a22207c24 */ /* 0x000fe2000f8e02ff */
[----:B------:R-:W-:Y:S01]  /*2d60*/  ISETP.GE.OR P0, PT, R31, UR12, P0 ;  /* 0x0000000c1f007c0c */ /* 0x000fe20008706670 */
[----:B------:R-:W-:Y:S01]  /*2d70*/  IMAD.WIDE R26, R6, 0x80, RZ ;  /* 0x00000080061a7825 */ /* 0x000fe200078e02ff */
[----:B------:R-:W-:Y:S01]  /*2d80*/  LOP3.LUT R24, R29, 0x6, R24, 0xf8, !PT ;  /* 0x000000061d187812 */ /* 0x000fe200078ef818 */
[----:B------:R-:W-:Y:S01]  /*2d90*/  UIMAD UR5, UR6, -0x6, UR5 ;  /* 0xfffffffa060578a4 */ /* 0x000fe2000f8e0205 */
[----:B------:R-:W-:Y:S01]  /*2da0*/  IADD3 R36, -R31, UR12, R10 ;  /* 0x0000000c1f247c10 */ /* 0x000fe2000fffe10a */
[----:B------:R-:W-:Y:S01]  /*2db0*/  IMAD R33, R5, UR11, R32 ;  /* 0x0000000b05217c24 */ /* 0x000fe2000f8e0220 */
[----:B------:R-:W-:Y:S01]  /*2dc0*/  SHF.R.S32.HI R25, RZ, 0x1f, R24 ;  /* 0x0000001fff197819 */ /* 0x000fe20000011418 */
[----:B------:R-:W-:Y:S01]  /*2dd0*/  @UP1 ULOP3.LUT UR4, UR4, 0x1, UR6, 0x78, !UPT ;  /* 0x0000000104041892 */ /* 0x000fe2000f8e7806 */
[----:B------:R-:W-:Y:S01]  /*2de0*/  LOP3.LUT R35, R26, R11, R28, 0xfe, !PT ;  /* 0x0000000b1a237212 */ /* 0x000fe200078efe1c */
[----:B------:R-:W-:-:S02]  /*2df0*/  IMAD.IADD R29, R30, 0x1, -R29 ;  /* 0x000000011e1d7824 */ /* 0x000fc400078e0a1d */
[----:B------:R-:W-:-:S04]  /*2e00*/  IMAD.WIDE.U32 R6, R5, UR10, R24 ;  /* 0x0000000a05067c25 */ /* 0x000fc8000f8e0018 */
[----:B------:R-:W-:Y:S02]  /*2e10*/  IMAD.IADD R7, R7, 0x1, R33 ;  /* 0x0000000107077824 */ /* 0x000fe400078e0221 */
[----:B------:R-:W-:Y:S01]  /*2e20*/  IMAD.MOV.U32 R28, RZ, RZ, -0x1 ;  /* 0xffffffffff1c7424 */ /* 0x000fe200078e00ff */
[----:B------:R-:W-:Y:S06]  /*2e30*/  @P0 BRA `(.L_x_31) ;  /* 0x0000004400a40947 */ /* 0x000fec0003800000 */
[----:B------:R-:W0:Y:S01]  /*2e40*/  LDC.64 R32, c[0x0][0x5c8] ;  /* 0x00017200ff207b82 */ /* 0x000e220000000a00 */
[----:B------:R-:W-:Y:S01]  /*2e50*/  ULDC.64 UR6, c[0x0][0x5c0] ;  /* 0x0001700000067ab9 */ /* 0x000fe20000000a00 */
[----:B------:R-:W-:Y:S01]  /*2e60*/  BSSY B0, `(.L_x_31) ;  /* 0x0000466000007945 */ /* 0x000fe20003800000 */
[-C--:B0-----:R-:W-:Y:S02]  /*2e70*/  IMAD R10, R27, R32.reuse, RZ ;  /* 0x000000201b0a7224 */ /* 0x081fe400078e02ff */
[----:B------:R-:W-:-:S04]  /*2e80*/  IMAD.WIDE.U32 R6, R35, R32, R6 ;  /* 0x0000002023067225 */ /* 0x000fc800078e0006 */
[----:B------:R-:W-:Y:S01]  /*2e90*/  IMAD R31, R35, R33, R10 ;  /* 0x00000021231f7224 */ /* 0x000fe200078e020a */
[----:B------:R-:W-:Y:S02]  /*2ea0*/  LEA R11, P0, R32, R6, 0x3 ;  /* 0x00000006200b7211 */ /* 0x000fe400078018ff */
[----:B------:R-:W-:Y:S01]  /*2eb0*/  IADD3 R10, P1, R6, UR6, RZ ;  /* 0x00000006060a7c10 */ /* 0x000fe2000ff3e0ff */
[----:B------:R-:W-:Y:S01]  /*2ec0*/  IMAD.IADD R31, R7, 0x1, R31 ;  /* 0x00000001071f7824 */ /* 0x000fe200078e021f */
[----:B------:R-:W-:-:S04]  /*2ed0*/  IADD3 R6, P3, R11, UR6, RZ ;  /* 0x000000060b067c10 */ /* 0x000fc8000ff7e0ff */
[----:B------:R-:W-:Y:S02]  /*2ee0*/  LEA.HI.X R7, R32, R31, R33, 0x3, P0 ;  /* 0x0000001f20077211 */ /* 0x000fe400000f1c21 */
[----:B---3-5:R-:W-:Y:S02]  /*2ef0*/  FSETP.NEU.AND P0, PT, R9, RZ, PT ;  /* 0x000000ff0900720b */ /* 0x028fe40003f0d000 */
[----:B------:R-:W-:Y:S02]  /*2f00*/  IADD3.X R11, R31, UR7, RZ, P1, !PT ;  /* 0x000000071f0b7c10 */ /* 0x000fe40008ffe4ff */
[----:B------:R-:W-:-:S09]  /*2f10*/  IADD3.X R7, R7, UR7, RZ, P3, !PT ;  /* 0x0000000707077c10 */ /* 0x000fd20009ffe4ff */
[----:B------:R-:W-:Y:S05]  /*2f20*/  @!P0 BRA `(.L_x_32) ;  /* 0x00000034005c8947 */ /* 0x000fea0003800000 */
[----:B------:R-:W-:Y:S01]  /*2f30*/  ULDC.64 UR6, c[0x0][0x5b8] ;  /* 0x00016e0000067ab9 */ /* 0x000fe20000000a00 */
[----:B------:R-:W-:Y:S01]  /*2f40*/  ISETP.GE.AND P0, PT, R36, 0x1, PT ;  /* 0x000000012400780c */ /* 0x000fe20003f06270 */
[----:B------:R-:W-:Y:S01]  /*2f50*/  IMAD R32, R34, UR6, RZ ;  /* 0x0000000622207c24 */ /* 0x000fe2000f8e02ff */
[----:B------:R-:W-:Y:S01]  /*2f60*/  ULDC.64 UR10, c[0x0][0x5a8] ;  /* 0x00016a00000a7ab9 */ /* 0x000fe20000000a00 */
[----:B------:R-:W-:Y:S01]  /*2f70*/  IMAD.WIDE.U32 R30, R5, UR6, R24 ;  /* 0x00000006051e7c25 */ /* 0x000fe2000f8e0018 */
[----:B------:R-:W-:Y:S01]  /*2f80*/  ISETP.LT.OR P4, PT, R29, 0x1, !P0 ;  /* 0x000000011d00780c */ /* 0x000fe20004781670 */
[----:B------:R-:W-:Y:S02]  /*2f90*/  BSSY B1, `(.L_x_33) ;  /* 0x000000c000017945 */ /* 0x000fe40003800000 */
[----:B------:R-:W-:Y:S01]  /*2fa0*/  IMAD R5, R5, UR7, R32 ;  /* 0x0000000705057c24 */ /* 0x000fe2000f8e0220 */
[----:B------:R-:W-:-:S03]  /*2fb0*/  ULDC.64 UR6, c[0x0][0x5b0] ;  /* 0x00016c0000067ab9 */ /* 0x000fc60000000a00 */
[----:B------:R-:W-:Y:S02]  /*2fc0*/  IMAD.IADD R31, R31, 0x1, R5 ;  /* 0x000000011f1f7824 */ /* 0x000fe400078e0205 */
[----:B------:R-:W-:Y:S02]  /*2fd0*/  IMAD R5, R27, UR6, RZ ;  /* 0x000000061b057c24 */ /* 0x000fe4000f8e02ff */
[----:B------:R-:W-:-:S04]  /*2fe0*/  IMAD.WIDE.U32 R24, R35, UR6, R30 ;  /* 0x0000000623187c25 */ /* 0x000fc8000f8e001e */
[----:B------:R-:W-:Y:S01]  /*2ff0*/  IMAD R5, R35, UR7, R5 ;  /* 0x0000000723057c24 */ /* 0x000fe2000f8e0205 */
[----:B------:R-:W-:-:S04]  /*3000*/  IADD3 R24, P1, R24, UR10, RZ ;  /* 0x0000000a18187c10 */ /* 0x000fc8000ff3e0ff */
[--C-:B------:R-:W-:Y:S02]  /*3010*/  IADD3.X R25, R25, UR11, R5.reuse, P1, !PT ;  /* 0x0000000b19197c10 */ /* 0x100fe40008ffe405 */
[----:B------:R-:W-:Y:S01]  /*3020*/  PRMT R5, RZ, 0x7610, R5 ;  /* 0x00007610ff057816 */ /* 0x000fe20000000005 */
[----:B------:R-:W-:Y:S06]  /*3030*/  @P4 BRA `(.L_x_34) ;  /* 0x0000000000044947 */ /* 0x000fec0003800000 */
[----:B------:R0:W5:Y:S02]  /*3040*/  LDG.E.U8 R5, desc[UR16][R24.64] ;  /* 0x0000001018057981 */ /* 0x000164000c1e1100 */
.L_x_34:
[----:B------:R-:W-:Y:S05]  /*3050*/  BSYNC B1 ;  /* 0x0000000000017941 */ /* 0x000fea0003800000 */
.L_x_33:
[----:B-----5:R-:W-:Y:S01]  /*3060*/  LOP3.LUT R5, R5, 0xff, RZ, 0xc0, !PT ;  /* 0x000000ff05057812 */ /* 0x020fe200078ec0ff */
[----:B------:R-:W-:Y:S01]  /*3070*/  BSSY B1, `(.L_x_35) ;  /* 0x000000b000017945 */ /* 0x000fe20003800000 */
[----:B------:R-:W-:Y:S02]  /*3080*/  ISETP.LT.OR P3, PT, R29, 0x2, !P0 ;  /* 0x000000021d00780c */ /* 0x000fe40004761670 */
[----:B------:R-:W-:-:S05]  /*3090*/  F2FP.F16.E5M2.UNPACK_B R5, R5 ;  /* 0x00000005ff05723e */ /* 0x000fca00020004ff */
[----:B------:R-:W-:Y:S01]  /*30a0*/  HADD2.F32 R32, -RZ, R5.H0_H0 ;  /* 0x20000005ff207230 */ /* 0x000fe20000004100 */
[----:B------:R-:W-:-:S04]  /*30b0*/  PRMT R5, RZ, 0x7610, R5 ;  /* 0x00007610ff057816 */ /* 0x000fc80000000005 */
[----:B------:R-:W-:-:S04]  /*30c0*/  FMUL R32, R32, R9 ;  /* 0x0000000920207220 */ /* 0x000fc80000400000 */
[----:B--2---:R-:W-:-:S05]  /*30d0*/  FFMA R32, R141, R8, R32 ;  /* 0x000000088d207223 */ /* 0x004fca0000000020 */
[----:B------:R-:W-:-:S05]  /*30e0*/  F2FP.SATFINITE.E5M2.F32.PACK_AB_MERGE_C R33, RZ, R32, RZ ;  /* 0x00000020ff21723e */ /* 0x000fca00048060ff */
[----:B------:R1:W-:Y:S01]  /*30f0*/  @!P4 STG.E.U8 desc[UR16][R10.64], R33 ;  /* 0x000000210a00c986 */ /* 0x0003e2000c101110 */
[----:B------:R-:W-:Y:S05]  /*3100*/  @P3 BRA `(.L_x_36) ;  /* 0x0000000000043947 */ /* 0x000fea0003800000 */
[----:B------:R2:W5:Y:S02]  /*3110*/  LDG.E.U8 R5, desc[UR16][R24.64+0x1] ;  /* 0x0000011018057981 */ /* 0x000564000c1e1100 */
.L_x_36:
[----:B------:R-:W-:Y:S05]  /*3120*/  BSYNC B1 ;  /* 0x0000000000017941 */ /* 0x000fea0003800000 */
.L_x_35:
[----:B-----5:R-:W-:Y:S01]  /*3130*/  LOP3.LUT R5, R5, 0xff, RZ, 0xc0, !PT ;  /* 0x000000ff05057812 */ /* 0x020fe200078ec0ff */
[----:B------:R-:W-:Y:S01]  /*3140*/  BSSY B1, `(.L_x_37) ;  /* 0x0000013000017945 */ /* 0x000fe20003800000 */
[----:B-1----:R-:W-:Y:S02]  /*3150*/  IADD3 R33, P1, R35, 0x8, RZ ;  /* 0x0000000823217810 */ /* 0x002fe40007f3e0ff */
[----:B------:R-:W-:-:S03]  /*3160*/  F2FP.F16.E5M2.UNPACK_B R5, R5 ;  /* 0x00000005ff05723e */ /* 0x000fc600020004ff */
[----:B------:R-:W-:Y:S01]  /*3170*/  IMAD.X R27, RZ, RZ, R27, P1 ;  /* 0x000000ffff1b7224 */ /* 0x000fe200008e061b */
[----:B------:R-:W-:Y:S01]  /*3180*/  ISETP.GE.AND P1, PT, R36, 0x9, PT ;  /* 0x000000092400780c */ /* 0x000fe20003f26270 */
[----:B------:R-:W-:Y:S02]  /*3190*/  HADD2.F32 R26, -RZ, R5.H0_H0 ;  /* 0x20000005ff1a7230 */ /* 0x000fe40000004100 */
[----:B------:R-:W-:Y:S01]  /*31a0*/  IMAD.WIDE.U32 R30, R33, UR6, R30 ;  /* 0x00000006211e7c25 */ /* 0x000fe2000f8e001e */
[----:B------:R-:W-:-:S03]  /*31b0*/  ISETP.LT.OR P5, PT, R29, 0x1, !P1 ;  /* 0x000000011d00780c */ /* 0x000fc60004fa1670 */
[----:B------:R-:W-:Y:S01]  /*31c0*/  FMUL R5, R26, R9 ;  /* 0x000000091a057220 */ /* 0x000fe20000400000 */
[----:B------:R-:W-:-:S03]  /*31d0*/  IMAD R26, R27, UR6, RZ ;  /* 0x000000061b1a7c24 */ /* 0x000fc6000f8e02ff */
[----:B------:R-:W-:Y:S01]  /*31e0*/  FFMA R5, R136, R8, R5 ;  /* 0x0000000888057223 */ /* 0x000fe20000000005 */
[----:B------:R-:W-:Y:S01]  /*31f0*/  IMAD R33, R33, UR7, R26 ;  /* 0x0000000721217c24 */ /* 0x000fe2000f8e021a */
[----:B------:R-:W-:-:S03]  /*3200*/  IADD3 R26, P4, R30, UR10, RZ ;  /* 0x0000000a1e1a7c10 */ /* 0x000fc6000ff9e0ff */
[----:B------:R-:W-:Y:S02]  /*3210*/  F2FP.SATFINITE.E5M2.F32.PACK_AB_MERGE_C R35, RZ, R5, RZ ;  /* 0x00000005ff23723e */ /* 0x000fe400048060ff */
[----:B------:R-:W-:Y:S02]  /*3220*/  IADD3.X R27, R31, UR11, R33, P4, !PT ;  /* 0x0000000b1f1b7c10 */ /* 0x000fe4000a7fe421 */
[----:B------:R-:W-:Y:S01]  /*3230*/  PRMT R5, RZ, 0x7610, R5 ;  /* 0x00007610ff057816 */ /* 0x000fe20000000005 */
[----:B------:R1:W-:Y:S01]  /*3240*/  @!P3 STG.E.U8 desc[UR16][R10.64+0x1], R35 ;  /* 0x000001230a00b986 */ /* 0x0003e2000c101110 */
[----:B------:R-:W-:Y:S05]  /*3250*/  @P5 BRA `(.L_x_38) ;  /* 0x0000000000045947 */ /* 0x000fea0003800000 */
[----:B------:R3:W5:Y:S02]  /*3260*/  LDG.E.U8 R5, desc[UR16][R26.64] ;  /* 0x000000101a057981 */ /* 0x000764000c1e1100 */
.L_x_38:
[----:B------:R-:W-:Y:S05]  /*3270*/  BSYNC B1 ;  /* 0x0000000000017941 */ /* 0x000fea0003800000 */
.L_x_37:
[----:B-----5:R-:W-:Y:S01]  /*3280*/  LOP3.LUT R5, R5, 0xff, RZ, 0xc0, !PT ;  /* 0x000000ff05057812 */ /* 0x020fe200078ec0ff */
[----:B------:R-:W-:Y:S01]  /*3290*/  BSSY B1, `(.L_x_39) ;  /* 0x000000b000017945 */ /* 0x000fe20003800000 */
[----:B------:R-:W-:Y:S02]  /*32a0*/  ISETP.LT.OR P3, PT, R29, 0x2, !P1 ;  /* 0x000000021d00780c */ /* 0x000fe40004f61670 */
[----:B------:R-:W-:-:S05]  /*32b0*/  F2FP.F16.E5M2.UNPACK_B R5, R5 ;  /* 0x00000005ff05723e */ /* 0x000fca00020004ff */
[----:B------:R-:W-:Y:S01]  /*32c0*/  HADD2.F32 R30, -RZ, R5.H0_H0 ;  /* 0x20000005ff1e7230 */ /* 0x000fe20000004100 */
[----:B------:R-:W-:-:S04]  /*32d0*/  PRMT R5, RZ, 0x7610, R5 ;  /* 0x00007610ff057816 */ /* 0x000fc80000000005 */
[----:B------:R-:W-:-:S04]  /*32e0*/  FMUL R30, R30, R9 ;  /* 0x000000091e1e7220 */ /* 0x000fc80000400000 */
[----:B------:R-:W-:-:S05]  /*32f0*/  FFMA R30, R139, R8, R30 ;  /* 0x000000088b1e7223 */ /* 0x000fca000000001e */
[----:B------:R-:W-:-:S05]  /*3300*/  F2FP.SATFINITE.E5M2.F32.PACK_AB_MERGE_C R31, RZ, R30, RZ ;  /* 0x0000001eff1f723e */ /* 0x000fca00048060ff */
[----:B------:R4:W-:Y:S01]  /*3310*/  @!P5 STG.E.U8 desc[UR16][R6.64], R31 ;  /* 0x0000001f0600d986 */ /* 0x0009e2000c101110 */
[----:B------:R-:W-:Y:S05]  /*3320*/  @P3 BRA `(.L_x_40) ;  /* 0x0000000000043947 */ /* 0x000fea0003800000 */
[----:B------:R0:W5:Y:S02]  /*3330*/  LDG.E.U8 R5, desc[UR16][R26.64+0x1] ;  /* 0x000001101a057981 */ /* 0x000164000c1e1100 */
.L_x_40:
[----:B------:R-:W-:Y:S05]  /*3340*/  BSYNC B1 ;  /* 0x0000000000017941 */ /* 0x000fea0003800000 */
.L_x_39:
[----:B-----5:R-:W-:Y:S01]  /*3350*/  LOP3.LUT R5, R5, 0xff, RZ, 0xc0, !PT ;  /* 0x000000ff05057812 */ /* 0x020fe200078ec0ff */
[----:B------:R-:W-:Y:S01]  /*3360*/  BSSY B1, `(.L_x_41) ;  /* 0x000000b000017945 */ /* 0x000fe20003800000 */
[----:B------:R-:W-:Y:S02]  /*3370*/  ISETP.LT.OR P4, PT, R29, 0x9, !P0 ;  /* 0x000000091d00780c */ /* 0x000fe40004781670 */
[----:B------:R-:W-:-:S05]  /*3380*/  F2FP.F16.E5M2.UNPACK_B R5, R5 ;  /* 0x00000005ff05723e */ /* 0x000fca00020004ff */
[----:B------:R-:W-:-:S05]  /*3390*/  HADD2.F32 R30, -RZ, R5.H0_H0 ;  /* 0x20000005ff1e7230 */ /* 0x000fca0000004100 */
[----:B------:R-:W-:-:S04]  /*33a0*/  FMUL R5, R30, R9 ;  /* 0x000000091e057220 */ /* 0x000fc80000400000 */
[----:B------:R-:W-:-:S05]  /*33b0*/  FFMA R5, R134, R8, R5 ;  /* 0x0000000886057223 */ /* 0x000fca0000000005 */
[----:B----4-:R-:W-:Y:S02]  /*33c0*/  F2FP.SATFINITE.E5M2.F32.PACK_AB_MERGE_C R31, RZ, R5, RZ ;  /* 0x00000005ff1f723e */ /* 0x010fe400048060ff */
[----:B------:R-:W-:-:S03]  /*33d0*/  PRMT R5, RZ, 0x7610, R5 ;  /* 0x00007610ff057816 */ /* 0x000fc60000000005 */
[----:B------:R4:W-:Y:S01]  /*33e0*/  @!P3 STG.E.U8 desc[UR16][R6.64+0x1], R31 ;  /* 0x0000011f0600b986 */ /* 0x0009e2000c101110 */
[----:B------:R-:W-:Y:S05]  /*33f0*/  @P4 BRA `(.L_x_42) ;  /* 0x0000000000044947 */ /* 0x000fea0003800000 */
[----:B------:R0:W5:Y:S02]  /*3400*/  LDG.E.U8 R5, desc[UR16][R24.64+0x8] ;  /* 0x0000081018057981 */ /* 0x000164000c1e1100 */
.L_x_42:
[----:B------:R-:W-:Y:S05]  /*3410*/  BSYNC B1 ;  /* 0x0000000000017941 */ /* 0x000fea0003800000 */
.L_x_41:
        /* <DEDUP_REMOVED lines=8> */
[----:B----4-:R-:W-:-:S05]  /*34a0*/  F2FP.SATFINITE.E5M2.F32.PACK_AB_MERGE_C R31, RZ, R30, RZ ;  /* 0x0000001eff1f723e */ /* 0x010fca00048060ff */
[----:B------:R4:W-:Y:S01]  /*34b0*/  @!P4 STG.E.U8 desc[UR16][R10.64+0x8], R31 ;  /* 0x0000081f0a00c986 */ /* 0x0009e2000c101110 */
[----:B------:R-:W-:Y:S05]  /*34c0*/  @P3 BRA `(.L_x_44) ;  /* 0x0000000000043947 */ /* 0x000fea0003800000 */
[----:B------:R0:W5:Y:S02]  /*34d0*/  LDG.E.U8 R5, desc[UR16][R24.64+0x9] ;  /* 0x0000091018057981 */ /* 0x000164000c1e1100 */
.L_x_44:
[----:B------:R-:W-:Y:S05]  /*34e0*/  BSYNC B1 ;  /* 0x0000000000017941 */ /* 0x000fea0003800000 */
.L_x_43:
        /* <DEDUP_REMOVED lines=12> */
.L_x_46:
[----:B------:R-:W-:Y:S05]  /*35b0*/  BSYNC B1 ;  /* 0x0000000000017941 */ /* 0x000fea0003800000 */
.L_x_45:
        /* <DEDUP_REMOVED lines=12> */
.L_x_48:
[----:B------:R-:W-:Y:S05]  /*3680*/  BSYNC B1 ;  /* 0x0000000000017941 */ /* 0x000fea0003800000 */
.L_x_47:
        /* <DEDUP_REMOVED lines=12> */
.L_x_50:
[----:B------:R-:W-:Y:S05]  /*3750*/  BSYNC B1 ;  /* 0x0000000000017941 */ /* 0x000fea0003800000 */
.L_x_49:
        /* <DEDUP_REMOVED lines=12> */
.L_x_52:
[----:B------:R-:W-:Y:S05]  /*3820*/  BSYNC B1 ;  /* 0x0000000000017941 */ /* 0x000fea0003800000 */
.L_x_51:
        /* <DEDUP_REMOVED lines=12> */
.L_x_54:
[----:B------:R-:W-:Y:S05]  /*38f0*/  BSYNC B1 ;  /* 0x0000000000017941 */ /* 0x000fea0003800000 */
.L_x_53:
        /* <DEDUP_REMOVED lines=12> */
.L_x_56:
[----:B------:R-:W-:Y:S05]  /*39c0*/  BSYNC B1 ;  /* 0x0000000000017941 */ /* 0x000fea0003800000 */
.L_x_55:
        /* <DEDUP_REMOVED lines=12> */
.L_x_58:
[----:B------:R-:W-:Y:S05]  /*3a90*/  BSYNC B1 ;  /* 0x0000000000017941 */ /* 0x000fea0003800000 */
.L_x_57:
        /* <DEDUP_REMOVED lines=12> */
.L_x_60:
[----:B------:R-:W-:Y:S05]  /*3b60*/  BSYNC B1 ;  /* 0x0000000000017941 */ /* 0x000fea0003800000 */
.L_x_59:
        /* <DEDUP_REMOVED lines=12> */
.L_x_62:
[----:B------:R-:W-:Y:S05]  /*3c30*/  BSYNC B1 ;  /* 0x0000000000017941 */ /* 0x000fea0003800000 */
.L_x_61:
        /* <DEDUP_REMOVED lines=12> */
.L_x_64:
[----:B------:R-:W-:Y:S05]  /*3d00*/  BSYNC B1 ;  /* 0x0000000000017941 */ /* 0x000fea0003800000 */
.L_x_63:
        /* <DEDUP_REMOVED lines=12> */
.L_x_66:
[----:B------:R-:W-:Y:S05]  /*3dd0*/  BSYNC B1 ;  /* 0x0000000000017941 */ /* 0x000fea0003800000 */
.L_x_65:
        /* <DEDUP_REMOVED lines=12> */
.L_x_68:
[----:B------:R-:W-:Y:S05]  /*3ea0*/  BSYNC B1 ;  /* 0x0000000000017941 */ /* 0x000fea0003800000 */
.L_x_67:
        /* <DEDUP_REMOVED lines=12> */
.L_x_70:
[----:B------:R-:W-:Y:S05]  /*3f70*/  BSYNC B1 ;  /* 0x0000000000017941 */ /* 0x000fea0003800000 */
.L_x_69:
        /* <DEDUP_REMOVED lines=12> */
.L_x_72:
[----:B------:R-:W-:Y:S05]  /*4040*/  BSYNC B1 ;  /* 0x0000000000017941 */ /* 0x000fea0003800000 */
.L_x_71:
        /* <DEDUP_REMOVED lines=12> */
.L_x_74:
[----:B------:R-:W-:Y:S05]  /*4110*/  BSYNC B1 ;  /* 0x0000000000017941 */ /* 0x000fea0003800000 */
.L_x_73:
        /* <DEDUP_REMOVED lines=12> */
.L_x_76:
[----:B------:R-:W-:Y:S05]  /*41e0*/  BSYNC B1 ;  /* 0x0000000000017941 */ /* 0x000fea0003800000 */
.L_x_75:
        /* <DEDUP_REMOVED lines=12> */
.L_x_78:
[----:B------:R-:W-:Y:S05]  /*42b0*/  BSYNC B1 ;  /* 0x0000000000017941 */ /* 0x000fea0003800000 */
.L_x_77:
        /* <DEDUP_REMOVED lines=12> */
.L_x_80:
[----:B------:R-:W-:Y:S05]  /*4380*/  BSYNC B1 ;  /* 0x0000000000017941 */ /* 0x000fea0003800000 */
.L_x_79:
        /* <DEDUP_REMOVED lines=12> */
.L_x_82:
[----:B------:R-:W-:Y:S05]  /*4450*/  BSYNC B1 ;  /* 0x0000000000017941 */ /* 0x000fea0003800000 */
.L_x_81:
        /* <DEDUP_REMOVED lines=12> */
.L_x_84:
[----:B------:R-:W-:Y:S05]  /*4520*/  BSYNC B1 ;  /* 0x0000000000017941 */ /* 0x000fea0003800000 */
.L_x_83:
        /* <DEDUP_REMOVED lines=12> */
.L_x_86:
[----:B------:R-:W-:Y:S05]  /*45f0*/  BSYNC B1 ;  /* 0x0000000000017941 */ /* 0x000fea0003800000 */
.L_x_85:
        /* <DEDUP_REMOVED lines=12> */
.L_x_88:
[----:B------:R-:W-:Y:S05]  /*46c0*/  BSYNC B1 ;  /* 0x0000000000017941 */ /* 0x000fea0003800000 */
.L_x_87:
        /* <DEDUP_REMOVED lines=12> */
.L_x_90:
[----:B------:R-:W-:Y:S05]  /*4790*/  BSYNC B1 ;  /* 0x0000000000017941 */ /* 0x000fea0003800000 */
.L_x_89:
        /* <DEDUP_REMOVED lines=12> */
.L_x_92:
[----:B------:R-:W-:Y:S05]  /*4860*/  BSYNC B1 ;  /* 0x0000000000017941 */ /* 0x000fea0003800000 */
.L_x_91:
        /* <DEDUP_REMOVED lines=12> */
.L_x_94:
[----:B------:R-:W-:Y:S05]  /*4930*/  BSYNC B1 ;  /* 0x0000000000017941 */ /* 0x000fea0003800000 */
.L_x_93:
        /* <DEDUP_REMOVED lines=12> */
.L_x_96:
[----:B------:R-:W-:Y:S05]  /*4a00*/  BSYNC B1 ;  /* 0x0000000000017941 */ /* 0x000fea0003800000 */
.L_x_95:
        /* <DEDUP_REMOVED lines=12> */
.L_x_98:
[----:B------:R-:W-:Y:S05]  /*4ad0*/  BSYNC B1 ;  /* 0x0000000000017941 */ /* 0x000fea0003800000 */
.L_x_97:
        /* <DEDUP_REMOVED lines=12> */
.L_x_100:
[----:B------:R-:W-:Y:S05]  /*4ba0*/  BSYNC B1 ;  /* 0x0000000000017941 */ /* 0x000fea0003800000 */
.L_x_99:
        /* <DEDUP_REMOVED lines=12> */
.L_x_102:
[----:B------:R-:W-:Y:S05]  /*4c70*/  BSYNC B1 ;  /* 0x0000000000017941 */ /* 0x000fea0003800000 */
.L_x_101:
        /* <DEDUP_REMOVED lines=12> */
.L_x_104:
[----:B------:R-:W-:Y:S05]  /*4d40*/  BSYNC B1 ;  /* 0x0000000000017941 */ /* 0x000fea0003800000 */
.L_x_103:
        /* <DEDUP_REMOVED lines=12> */
.L_x_106:
[----:B------:R-:W-:Y:S05]  /*4e10*/  BSYNC B1 ;  /* 0x0000000000017941 */ /* 0x000fea0003800000 */
.L_x_105:
        /* <DEDUP_REMOVED lines=12> */
.L_x_108:
[----:B------:R-:W-:Y:S05]  /*4ee0*/  BSYNC B1 ;  /* 0x0000000000017941 */ /* 0x000fea0003800000 */
.L_x_107:
        /* <DEDUP_REMOVED lines=12> */
.L_x_110:
[----:B------:R-:W-:Y:S05]  /*4fb0*/  BSYNC B1 ;  /* 0x0000000000017941 */ /* 0x000fea0003800000 */
.L_x_109:
        /* <DEDUP_REMOVED lines=12> */
.L_x_112:
[----:B------:R-:W-:Y:S05]  /*5080*/  BSYNC B1 ;  /* 0x0000000000017941 */ /* 0x000fea0003800000 */
.L_x_111:
        /* <DEDUP_REMOVED lines=12> */
.L_x_114:
[----:B------:R-:W-:Y:S05]  /*5150*/  BSYNC B1 ;  /* 0x0000000000017941 */ /* 0x000fea0003800000 */
.L_x_113:
        /* <DEDUP_REMOVED lines=12> */
.L_x_116:
[----:B------:R-:W-:Y:S05]  /*5220*/  BSYNC B1 ;  /* 0x0000000000017941 */ /* 0x000fea0003800000 */
.L_x_115:
        /* <DEDUP_REMOVED lines=12> */
.L_x_118:
[----:B------:R-:W-:Y:S05]  /*52f0*/  BSYNC B1 ;  /* 0x0000000000017941 */ /* 0x000fea0003800000 */
.L_x_117:
        /* <DEDUP_REMOVED lines=12> */
.L_x_120:
[----:B------:R-:W-:Y:S05]  /*53c0*/  BSYNC B1 ;  /* 0x0000000000017941 */ /* 0x000fea0003800000 */
.L_x_119:
        /* <DEDUP_REMOVED lines=12> */
.L_x_122:
[----:B------:R-:W-:Y:S05]  /*5490*/  BSYNC B1 ;  /* 0x0000000000017941 */ /* 0x000fea0003800000 */
.L_x_121:
        /* <DEDUP_REMOVED lines=12> */
.L_x_124:
[----:B------:R-:W-:Y:S05]  /*5560*/  BSYNC B1 ;  /* 0x0000000000017941 */ /* 0x000fea0003800000 */
.L_x_123:
        /* <DEDUP_REMOVED lines=12> */
.L_x_126:
[----:B------:R-:W-:Y:S05]  /*5630*/  BSYNC B1 ;  /* 0x0000000000017941 */ /* 0x000fea0003800000 */
.L_x_125:
        /* <DEDUP_REMOVED lines=12> */
.L_x_128:
[----:B------:R-:W-:Y:S05]  /*5700*/  BSYNC B1 ;  /* 0x0000000000017941 */ /* 0x000fea0003800000 */
.L_x_127:
        /* <DEDUP_REMOVED lines=12> */
.L_x_130:
[----:B------:R-:W-:Y:S05]  /*57d0*/  BSYNC B1 ;  /* 0x0000000000017941 */ /* 0x000fea0003800000 */
.L_x_129:
        /* <DEDUP_REMOVED lines=12> */
.L_x_132:
[----:B------:R-:W-:Y:S05]  /*58a0*/  BSYNC B1 ;  /* 0x0000000000017941 */ /* 0x000fea0003800000 */
.L_x_131:
        /* <DEDUP_REMOVED lines=12> */
.L_x_134:
[----:B------:R-:W-:Y:S05]  /*5970*/  BSYNC B1 ;  /* 0x0000000000017941 */ /* 0x000fea0003800000 */
.L_x_133:
        /* <DEDUP_REMOVED lines=12> */
.L_x_136:
[----:B------:R-:W-:Y:S05]  /*5a40*/  BSYNC B1 ;  /* 0x0000000000017941 */ /* 0x000fea0003800000 */
.L_x_135:
        /* <DEDUP_REMOVED lines=12> */
.L_x_138:
[----:B------:R-:W-:Y:S05]  /*5b10*/  BSYNC B1 ;  /* 0x0000000000017941 */ /* 0x000fea0003800000 */
.L_x_137:
        /* <DEDUP_REMOVED lines=12> */
.L_x_140:
[----:B------:R-:W-:Y:S05]  /*5be0*/  BSYNC B1 ;  /* 0x0000000000017941 */ /* 0x000fea0003800000 */
.L_x_139:
        /* <DEDUP_REMOVED lines=12> */
.L_x_142:
[----:B------:R-:W-:Y:S05]  /*5cb0*/  BSYNC B1 ;  /* 0x0000000000017941 */ /* 0x000fea0003800000 */
.L_x_141:
        /* <DEDUP_REMOVED lines=12> */
.L_x_144:
[----:B------:R-:W-:Y:S05]  /*5d80*/  BSYNC B1 ;  /* 0x0000000000017941 */ /* 0x000fea0003800000 */
.L_x_143:
[----:B-----5:R-:W-:Y:S01]  /*5d90*/  LOP3.LUT R5, R5, 0xff, RZ, 0xc0, !PT ;  /* 0x000000ff05057812 */ /* 0x020fe200078ec0ff */
[----:B------:R-:W-:Y:S01]  /*5da0*/  BSSY B1, `(.L_x_145) ;  /* 0x000000b000017945 */ /* 0x000fe20003800000 */
[----:B------:R-:W-:Y:S02]  /*5db0*/  ISETP.LT.OR P4, PT, R29, 0x71, !P0 ;  /* 0x000000711d00780c */ /* 0x000fe40004781670 */
[----:B------:R-:W-:-:S05]  /*5dc0*/  F2FP.F16.E5M2.UNPACK_B R5, R5 ;  /* 0x00000005ff05723e */ /* 0x000fca00020004ff */
[----:B------:R-:W-:-:S05]  /*5dd0*/  HADD2.F32 R18, -RZ, R5.H0_H0 ;  /* 0x20000005ff127230 */ /* 0x000fca0000004100 */
[----:B------:R-:W-:-:S04]  /*5de0*/  FMUL R5, R18, R9 ;  /* 0x0000000912057220 */ /* 0x000fc80000400000 */
[----:B------:R-:W-:-:S05]  /*5df0*/  FFMA R5, R20, R8, R5 ;  /* 0x0000000814057223 */ /* 0x000fca0000000005 */
[----:B0-----:R-:W-:Y:S02]  /*5e00*/  F2FP.SATFINITE.E5M2.F32.PACK_AB_MERGE_C R23, RZ, R5, RZ ;  /* 0x00000005ff17723e */ /* 0x001fe400048060ff */
[----:B------:R-:W-:-:S03]  /*5e10*/  PRMT R5, RZ, 0x7610, R5 ;  /* 0x00007610ff057816 */ /* 0x000fc60000000005 */
[----:B------:R0:W-:Y:S01]  /*5e20*/  @!P3 STG.E.U8 desc[UR16][R6.64+0x69], R23 ;  /* 0x000069170600b986 */ /* 0x0001e2000c101110 */
[----:B------:R-:W-:Y:S05]  /*5e30*/  @P4 BRA `(.L_x_146) ;  /* 0x0000000000044947 */ /* 0x000fea0003800000 */
[----:B------:R0:W5:Y:S02]  /*5e40*/  LDG.E.U8 R5, desc[UR16][R24.64+0x70] ;  /* 0x0000701018057981 */ /* 0x000164000c1e1100 */
.L_x_146:
[----:B------:R-:W-:Y:S05]  /*5e50*/  BSYNC B1 ;  /* 0x0000000000017941 */ /* 0x000fea0003800000 */
.L_x_145:
        /* <DEDUP_REMOVED lines=12> */
.L_x_148:
[----:B------:R-:W-:Y:S05]  /*5f20*/  BSYNC B1 ;  /* 0x0000000000017941 */ /* 0x000fea0003800000 */
.L_x_147:
        /* <DEDUP_REMOVED lines=12> */
.L_x_150:
[----:B------:R-:W-:Y:S05]  /*5ff0*/  BSYNC B1 ;  /* 0x0000000000017941 */ /* 0x000fea0003800000 */
.L_x_149:
        /* <DEDUP_REMOVED lines=8> */
[----:B0-----:R-:W-:-:S05]  /*6080*/  F2FP.SATFINITE.E5M2.F32.PACK_AB_MERGE_C R17, RZ, R18, RZ ;  /* 0x00000012ff11723e */ /* 0x001fca00048060ff */
[----:B------:R0:W-:Y:S01]  /*6090*/  @!P4 STG.E.U8 desc[UR16][R6.64+0x70], R17 ;  /* 0x000070110600c986 */ /* 0x0001e2000c101110 */
[----:B------:R-:W-:Y:S05]  /*60a0*/  @P3 BRA `(.L_x_152) ;  /* 0x0000000000043947 */ /* 0x000fea0003800000 */
[----:B------:R0:W5:Y:S02]  /*60b0*/  LDG.E.U8 R5, desc[UR16][R26.64+0x71] ;  /* 0x000071101a057981 */ /* 0x000164000c1e1100 */
.L_x_152:
[----:B------:R-:W-:Y:S05]  /*60c0*/  BSYNC B1 ;  /* 0x0000000000017941 */ /* 0x000fea0003800000 */
.L_x_151:
        /* <DEDUP_REMOVED lines=12> */
.L_x_154:
[----:B------:R-:W-:Y:S05]  /*6190*/  BSYNC B1 ;  /* 0x0000000000017941 */ /* 0x000fea0003800000 */
.L_x_153:
        /* <DEDUP_REMOVED lines=12> */
.L_x_156:
[----:B------:R-:W-:Y:S05]  /*6260*/  BSYNC B1 ;  /* 0x0000000000017941 */ /* 0x000fea0003800000 */
.L_x_155:
        /* <DEDUP_REMOVED lines=12> */
.L_x_158:
[----:B------:R-:W-:Y:S05]  /*6330*/  BSYNC B1 ;  /* 0x0000000000017941 */ /* 0x000fea0003800000 */
.L_x_157:
[----:B-----5:R-:W-:Y:S01]  /*6340*/  LOP3.LUT R5, R5, 0xff, RZ, 0xc0, !PT ;  /* 0x000000ff05057812 */ /* 0x020fe200078ec0ff */
[----:B------:R-:W-:Y:S01]  /*6350*/  BSSY B1, `(.L_x_159) ;  /* 0x000000b000017945 */ /* 0x000fe20003800000 */
[----:B------:R-:W-:Y:S02]  /*6360*/  ISETP.LT.OR P1, PT, R29, 0x7a, !P1 ;  /* 0x0000007a1d00780c */ /* 0x000fe40004f21670 */
[----:B------:R-:W-:-:S05]  /*6370*/  F2FP.F16.E5M2.UNPACK_B R5, R5 ;  /* 0x00000005ff05723e */ /* 0x000fca00020004ff */
[----:B01--4-:R-:W-:Y:S01]  /*6380*/  HADD2.F32 R10, -RZ, R5.H0_H0 ;  /* 0x20000005ff0a7230 */ /* 0x013fe20000004100 */
[----:B------:R-:W-:-:S04]  /*6390*/  PRMT R5, RZ, 0x7610, R5 ;  /* 0x00007610ff057816 */ /* 0x000fc80000000005 */
[----:B------:R-:W-:-:S04]  /*63a0*/  FMUL R10, R10, R9 ;  /* 0x000000090a0a7220 */ /* 0x000fc80000400000 */
[----:B------:R-:W-:-:S05]  /*63b0*/  FFMA R10, R15, R8, R10 ;  /* 0x000000080f0a7223 */ /* 0x000fca000000000a */
[----:B------:R-:W-:-:S05]  /*63c0*/  F2FP.SATFINITE.E5M2.F32.PACK_AB_MERGE_C R11, RZ, R10, RZ ;  /* 0x0000000aff0b723e */ /* 0x000fca00048060ff */
[----:B------:R0:W-:Y:S01]  /*63d0*/  @!P3 STG.E.U8 desc[UR16][R6.64+0x78], R11 ;  /* 0x0000780b0600b986 */ /* 0x0001e2000c101110 */
[----:B------:R-:W-:Y:S05]  /*63e0*/  @P1 BRA `(.L_x_160) ;  /* 0x0000000000041947 */ /* 0x000fea0003800000 */
[----:B------:R1:W5:Y:S02]  /*63f0*/  LDG.E.U8 R5, desc[UR16][R26.64+0x79] ;  /* 0x000079101a057981 */ /* 0x000364000c1e1100 */
.L_x_160:
[----:B------:R-:W-:Y:S05]  /*6400*/  BSYNC B1 ;  /* 0x0000000000017941 */ /* 0x000fea0003800000 */
.L_x_159:
[----:B------:R-:W-:Y:S05]  /*6410*/  @P1 BRA `(.L_x_161) ;  /* 0x0000001000281947 */ /* 0x000fea0003800000 */
[----:B-----5:R-:W-:-:S04]  /*6420*/  LOP3.LUT R5, R5, 0xff, RZ, 0xc0, !PT ;  /* 0x000000ff05057812 */ /* 0x020fc800078ec0ff */
[----:B------:R-:W-:-:S05]  /*6430*/  F2FP.F16.E5M2.UNPACK_B R5, R5 ;  /* 0x00000005ff05723e */ /* 0x000fca00020004ff */
[----:B------:R-:W-:-:S05]  /*6440*/  HADD2.F32 R10, -RZ, R5.H0_H0 ;  /* 0x20000005ff0a7230 */ /* 0x000fca0000004100 */
[----:B------:R-:W-:-:S04]  /*6450*/  FMUL R5, R10, R9 ;  /* 0x000000090a057220 */ /* 0x000fc80000400000 */
[----:B------:R-:W-:-:S05]  /*6460*/  FFMA R5, R14, R8, R5 ;  /* 0x000000080e057223 */ /* 0x000fca0000000005 */
[----:B------:R-:W-:-:S05]  /*6470*/  F2FP.SATFINITE.E5M2.F32.PACK_AB_MERGE_C R5, RZ, R5, RZ ;  /* 0x00000005ff05723e */ /* 0x000fca00048060ff */
[----:B------:R4:W-:Y:S01]  /*6480*/  STG.E.U8 desc[UR16][R6.64+0x79], R5 ;  /* 0x0000790506007986 */ /* 0x0009e2000c101110 */
[----:B------:R-:W-:Y:S05]  /*6490*/  BRA `(.L_x_161) ;  /* 0x0000001000087947 */ /* 0x000fea0003800000 */
.L_x_32:
[----:B------:R-:W-:Y:S01]  /*64a0*/  ISETP.GE.AND P1, PT, R36, 0x1, PT ;  /* 0x000000012400780c */ /* 0x000fe20003f26270 */
[-C--:B--2---:R-:W-:Y:S01]  /*64b0*/  FMUL R141, R141, R8.reuse ;  /* 0x000000088d8d7220 */ /* 0x084fe20000400000 */
[-C--:B------:R-:W-:Y:S01]  /*64c0*/  FMUL R136, R136, R8.reuse ;  /* 0x0000000888887220 */ /* 0x080fe20000400000 */
[----:B------:R-:W-:Y:S01]  /*64d0*/  ISETP.GE.AND P0, PT, R36, 0x9, PT ;  /* 0x000000092400780c */ /* 0x000fe20003f06270 */
[-C--:B------:R-:W-:Y:S01]  /*64e0*/  FMUL R139, R139, R8.reuse ;  /* 0x000000088b8b7220 */ /* 0x080fe20000400000 */
[C---:B------:R-:W-:Y:S01]  /*64f0*/  ISETP.LT.OR P4, PT, R29.reuse, 0x1, !P1 ;  /* 0x000000011d00780c */ /* 0x040fe20004f81670 */
[-C--:B------:R-:W-:Y:S01]  /*6500*/  FMUL R134, R134, R8.reuse ;  /* 0x0000000886867220 */ /* 0x080fe20000400000 */
[----:B------:R-:W-:Y:S01]  /*6510*/  ISETP.LT.OR P5, PT, R29, 0x2, !P1 ;  /* 0x000000021d00780c */ /* 0x000fe20004fa1670 */
[-C--:B------:R-:W-:Y:S01]  /*6520*/  FMUL R137, R137, R8.reuse ;  /* 0x0000000889897220 */ /* 0x080fe20000400000 */
[----:B------:R-:W-:Y:S01]  /*6530*/  F2FP.SATFINITE.E5M2.F32.PACK_AB_MERGE_C R141, RZ, R141, RZ ;  /* 0x0000008dff8d723e */ /* 0x000fe200048060ff */
[----:B------:R-:W-:Y:S01]  /*6540*/  FMUL R132, R132, R8 ;  /* 0x0000000884847220 */ /* 0x000fe20000400000 */
[----:B------:R-:W-:Y:S01]  /*6550*/  F2FP.SATFINITE.E5M2.F32.PACK_AB_MERGE_C R5, RZ, R136, RZ ;  /* 0x00000088ff05723e */ /* 0x000fe200048060ff */
[-C--:B------:R-:W-:Y:S01]  /*6560*/  FMUL R135, R135, R8.reuse ;  /* 0x0000000887877220 */ /* 0x080fe20000400000 */
[C---:B------:R-:W-:Y:S01]  /*6570*/  ISETP.LT.OR P3, PT, R29.reuse, 0x1, !P0 ;  /* 0x000000011d00780c */ /* 0x040fe20004761670 */
[-C--:B------:R-:W-:Y:S01]  /*6580*/  FMUL R130, R130, R8.reuse ;  /* 0x0000000882827220 */ /* 0x080fe20000400000 */
[----:B------:R-:W-:Y:S01]  /*6590*/  ISETP.LT.OR P6, PT, R29, 0xa, !P1 ;  /* 0x0000000a1d00780c */ /* 0x000fe20004fc1670 */
[-C--:B------:R-:W-:Y:S01]  /*65a0*/  FMUL R133, R133, R8.reuse ;  /* 0x0000000885857220 */ /* 0x080fe20000400000 */
[----:B------:R-:W-:Y:S01]  /*65b0*/  F2FP.SATFINITE.E5M2.F32.PACK_AB_MERGE_C R139, RZ, R139, RZ ;  /* 0x0000008bff8b723e */ /* 0x000fe200048060ff */
[----:B------:R-:W-:Y:S01]  /*65c0*/  @!P4 STG.E.U8 desc[UR16][R10.64], R141 ;  /* 0x0000008d0a00c986 */ /* 0x000fe2000c101110 */
[C---:B------:R-:W-:Y:S01]  /*65d0*/  ISETP.LT.OR P4, PT, R29.reuse, 0x2, !P0 ;  /* 0x000000021d00780c */ /* 0x040fe20004781670 */
[----:B------:R-:W-:Y:S01]  /*65e0*/  FMUL R128, R128, R8 ;  /* 0x0000000880807220 */ /* 0x000fe20000400000 */
[----:B------:R-:W-:Y:S01]  /*65f0*/  F2FP.SATFINITE.E5M2.F32.PACK_AB_MERGE_C R25, RZ, R134, RZ ;  /* 0x00000086ff19723e */ /* 0x000fe200048060ff */
[----:B------:R0:W-:Y:S01]  /*6600*/  @!P5 STG.E.U8 desc[UR16][R10.64+0x1], R5 ;  /* 0x000001050a00d986 */ /* 0x0001e2000c101110 */
[----:B------:R-:W-:Y:S01]  /*6610*/  ISETP.LT.OR P5, PT, R29, 0x9, !P1 ;  /* 0x000000091d00780c */ /* 0x000fe20004fa1670 */
[-C--:B------:R-:W-:Y:S01]  /*6620*/  FMUL R131, R131, R8.reuse ;  /* 0x0000000883837220 */ /* 0x080fe20000400000 */
[----:B------:R-:W-:Y:S01]  /*6630*/  F2FP.SATFINITE.E5M2.F32.PACK_AB_MERGE_C R137, RZ, R137, RZ ;  /* 0x00000089ff89723e */ /* 0x000fe200048060ff */
[----:B------:R-:W-:Y:S01]  /*6640*/  @!P3 STG.E.U8 desc[UR16][R6.64], R139 ;  /* 0x0000008b0600b986 */ /* 0x000fe2000c101110 */
[----:B------:R-:W-:Y:S01]  /*6650*/  ISETP.LT.OR P3, PT, R29, 0x9, !P0 ;  /* 0x000000091d00780c */ /* 0x000fe20004761670 */
[-C--:B------:R-:W-:Y:S01]  /*6660*/  FMUL R126, R126, R8.reuse ;  /* 0x000000087e7e7220 */ /* 0x080fe20000400000 */
[----:B------:R-:W-:Y:S01]  /*6670*/  F2FP.SATFINITE.E5M2.F32.PACK_AB_MERGE_C R135, RZ, R135, RZ ;  /* 0x00000087ff87723e */ /* 0x000fe200048060ff */
[-C--:B------:R-:W-:Y:S01]  /*6680*/  FMUL R129, R129, R8.reuse ;  /* 0x0000000881817220 */ /* 0x080fe20000400000 */
[----:B------:R-:W-:Y:S01]  /*6690*/  F2FP.SATFINITE.E5M2.F32.PACK_AB_MERGE_C R133, RZ, R133, RZ ;  /* 0x00000085ff85723e */ /* 0x000fe200048060ff */
[----:B------:R1:W-:Y:S01]  /*66a0*/  @!P4 STG.E.U8 desc[UR16][R6.64+0x1], R25 ;  /* 0x000001190600c986 */ /* 0x0003e2000c101110 */
[C---:B------:R-:W-:Y:S01]  /*66b0*/  ISETP.LT.OR P4, PT, R29.reuse, 0xa, !P0 ;  /* 0x0000000a1d00780c */ /* 0x040fe20004781670 */
[----:B------:R-:W-:Y:S01]  /*66c0*/  FMUL R124, R124, R8 ;  /* 0x000000087c7c7220 */ /* 0x000fe20000400000 */
[----:B0-----:R-:W-:Y:S01]  /*66d0*/  F2FP.SATFINITE.E5M2.F32.PACK_AB_MERGE_C R5, RZ, R132, RZ ;  /* 0x00000084ff05723e */ /* 0x001fe200048060ff */
[----:B------:R-:W-:Y:S01]  /*66e0*/  @!P5 STG.E.U8 desc[UR16][R10.64+0x8], R137 ;  /* 0x000008890a00d986 */ /* 0x000fe2000c101110 */
[----:B------:R-:W-:Y:S01]  /*66f0*/  ISETP.LT.OR P5, PT, R29, 0x11, !P1 ;  /* 0x000000111d00780c */ /* 0x000fe20004fa1670 */
[-C--:B------:R-:W-:Y:S01]  /*6700*/  FMUL R127, R127, R8.reuse ;  /* 0x000000087f7f7220 */ /* 0x080fe20000400000 */
[----:B------:R-:W-:Y:S01]  /*6710*/  F2FP.SATFINITE.E5M2.F32.PACK_AB_MERGE_C R131, RZ, R131, RZ ;  /* 0x00000083ff83723e */ /* 0x000fe200048060ff */
[----:B------:R0:W-:Y:S01]  /*6720*/  @!P6 STG.E.U8 desc[UR16][R10.64+0x9], R5 ;  /* 0x000009050a00e986 */ /* 0x0001e2000c101110 */
[----:B------:R-:W-:Y:S01]  /*6730*/  ISETP.LT.OR P6, PT, R29, 0x12, !P1 ;  /* 0x000000121d00780c */ /* 0x000fe20004fc1670 */
[----:B------:R-:W-:Y:S01]  /*6740*/  FMUL R122, R122, R8 ;  /* 0x000000087a7a7220 */ /* 0x000fe20000400000 */
[----:B------:R-:W-:Y:S01]  /*6750*/  F2FP.SATFINITE.E5M2.F32.PACK_AB_MERGE_C R129, RZ, R129, RZ ;  /* 0x00000081ff81723e */ /* 0x000fe200048060ff */
[----:B------:R-:W-:Y:S01]  /*6760*/  @!P3 STG.E.U8 desc[UR16][R6.64+0x8], R135 ;  /* 0x000008870600b986 */ /* 0x000fe2000c101110 */
[----:B-1----:R-:W-:Y:S01]  /*6770*/  F2FP.SATFINITE.E5M2.F32.PACK_AB_MERGE_C R25, RZ, R130, RZ ;  /* 0x00000082ff19723e */ /* 0x002fe200048060ff */
[-C--:B------:R-:W-:Y:S01]  /*6780*/  FMUL R125, R125, R8.reuse ;  /* 0x000000087d7d7220 */ /* 0x080fe20000400000 */
[C---:B------:R-:W-:Y:S01]  /*6790*/  ISETP.LT.OR P3, PT, R29.reuse, 0x11, !P0 ;  /* 0x000000111d00780c */ /* 0x040fe20004761670 */
[-C--:B------:R-:W-:Y:S01]  /*67a0*/  FMUL R120, R120, R8.reuse ;  /* 0x0000000878787220 */ /* 0x080fe20000400000 */
[----:B------:R-:W-:Y:S01]  /*67b0*/  F2FP.SATFINITE.E5M2.F32.PACK_AB_MERGE_C R127, RZ, R127, RZ ;  /* 0x0000007fff7f723e */ /* 0x000fe200048060ff */
[----:B------:R1:W-:Y:S01]  /*67c0*/  @!P4 STG.E.U8 desc[UR16][R6.64+0x9], R25 ;  /* 0x000009190600c986 */ /* 0x0003e2000c101110 */
[----:B------:R-:W-:Y:S01]  /*67d0*/  ISETP.LT.OR P4, PT, R29, 0x12, !P0 ;  /* 0x000000121d00780c */ /* 0x000fe20004781670 */
[----:B------:R-:W-:Y:S01]  /*67e0*/  FMUL R123, R123, R8 ;  /* 0x000000087b7b7220 */ /* 0x000fe20000400000 */
[----:B0-----:R-:W-:Y:S01]  /*67f0*/  F2FP.SATFINITE.E5M2.F32.PACK_AB_MERGE_C R5, RZ, R128, RZ ;  /* 0x00000080ff05723e */ /* 0x001fe200048060ff */
[----:B------:R-:W-:Y:S01]  /*6800*/  @!P5 STG.E.U8 desc[UR16][R10.64+0x10], R133 ;  /* 0x000010850a00d986 */ /* 0x000fe2000c101110 */
[C---:B------:R-:W-:Y:S01]  /*6810*/  ISETP.LT.OR P5, PT, R29.reuse, 0x19, !P1 ;  /* 0x000000191d00780c */ /* 0x040fe20004fa1670 */
[-C--:B------:R-:W-:Y:S01]  /*6820*/  FMUL R118, R118, R8.reuse ;  /* 0x0000000876767220 */ /* 0x080fe20000400000 */
[----:B------:R-:W-:Y:S01]  /*6830*/  F2FP.SATFINITE.E5M2.F32.PACK_AB_MERGE_C R125, RZ, R125, RZ ;  /* 0x0000007dff7d723e */ /* 0x000fe200048060ff */
[----:B------:R0:W-:Y:S01]  /*6840*/  @!P6 STG.E.U8 desc[UR16][R10.64+0x11], R5 ;  /* 0x000011050a00e986 */ /* 0x0001e2000c101110 */
[----:B------:R-:W-:Y:S01]  /*6850*/  ISETP.LT.OR P6, PT, R29, 0x1a, !P1 ;  /* 0x0000001a1d00780c */ /* 0x000fe20004fc1670 */
[-C--:B------:R-:W-:Y:S01]  /*6860*/  FMUL R121, R121, R8.reuse ;  /* 0x0000000879797220 */ /* 0x080fe20000400000 */
[----:B------:R-:W-:Y:S01]  /*6870*/  FMUL R116, R116, R8 ;  /* 0x0000000874747220 */ /* 0x000fe20000400000 */
[----:B-1----:R-:W-:Y:S01]  /*6880*/  F2FP.SATFINITE.E5M2.F32.PACK_AB_MERGE_C R25, RZ, R126, RZ ;  /* 0x0000007eff19723e */ /* 0x002fe200048060ff */
[----:B------:R-:W-:Y:S01]  /*6890*/  @!P3 STG.E.U8 desc[UR16][R6.64+0x10], R131 ;  /* 0x000010830600b986 */ /* 0x000fe2000c101110 */
[----:B------:R-:W-:Y:S01]  /*68a0*/  ISETP.LT.OR P3, PT, R29, 0x19, !P0 ;  /* 0x000000191d00780c */ /* 0x000fe20004761670 */
        /* <DEDUP_REMOVED lines=35> */
[----:B------:R-:W-:Y:S01]  /*6ae0*/  ISETP.LT.OR P3, PT, R29, 0x29, !P0 ;  /* 0x000000291d00780c */ /* 0x000fe20004761670 */
[-C--:B------:R-:W-:Y:S01]  /*6af0*/  FMUL R109, R109, R8.reuse ;  /* 0x000000086d6d7220 */ /* 0x080fe20000400000 */
[-C--:B------:R-:W-:Y:S01]  /*6b00*/  FMUL R104, R104, R8.reuse ;  /* 0x0000000868687220 */ /* 0x080fe20000400000 */
        /* <DEDUP_REMOVED lines=104> */
[----:B------:R-:W-:-:S02]  /*7190*/  ISETP.LT.OR P3, PT, R29, 0x59, !P0 ;  /* 0x000000591d00780c */ /* 0x000fc40004761670 */
[----:B------:R-:W-:Y:S01]  /*71a0*/  F2FP.SATFINITE.E5M2.F32.PACK_AB_MERGE_C R19, RZ, R19, RZ ;  /* 0x00000013ff13723e */ /* 0x000fe200048060ff */
[----:B------:R1:W-:Y:S01]  /*71b0*/  @!P4 STG.E.U8 desc[UR16][R6.64+0x51], R25 ;  /* 0x000051190600c986 */ /* 0x0003e2000c101110 */
[C---:B------:R-:W-:Y:S02]  /*71c0*/  ISETP.LT.OR P4, PT, R29.reuse, 0x5a, !P0 ;  /* 0x0000005a1d00780c */ /* 0x040fe40004781670 */
[----:B0-----:R-:W-:Y:S01]  /*71d0*/  F2FP.SATFINITE.E5M2.F32.PACK_AB_MERGE_C R5, RZ, R92, RZ ;  /* 0x0000005cff05723e */ /* 0x001fe200048060ff */
[----:B------:R-:W-:Y:S01]  /*71e0*/  @!P5 STG.E.U8 desc[UR16][R10.64+0x58], R97 ;  /* 0x000058610a00d986 */ /* 0x000fe2000c101110 */
[C---:B------:R-:W-:Y:S02]  /*71f0*/  ISETP.LT.OR P5, PT, R29.reuse, 0x61, !P1 ;  /* 0x000000611d00780c */ /* 0x040fe40004fa1670 */
[----:B------:R-:W-:Y:S01]  /*7200*/  F2FP.SATFINITE.E5M2.F32.PACK_AB_MERGE_C R13, RZ, R13, RZ ;  /* 0x0000000dff0d723e */ /* 0x000fe200048060ff */
[----:B------:R0:W-:Y:S01]  /*7210*/  @!P6 STG.E.U8 desc[UR16][R10.64+0x59], R5 ;  /* 0x000059050a00e986 */ /* 0x0001e2000c101110 */
[----:B------:R-:W-:-:S02]  /*7220*/  ISETP.LT.OR P6, PT, R29, 0x62, !P1 ;  /* 0x000000621d00780c */ /* 0x000fc40004fc1670 */
[----:B------:R-:W-:Y:S01]  /*7230*/  F2FP.SATFINITE.E5M2.F32.PACK_AB_MERGE_C R15, RZ, R15, RZ ;  /* 0x0000000fff0f723e */ /* 0x000fe200048060ff */
[----:B------:R-:W-:Y:S01]  /*7240*/  @!P3 STG.E.U8 desc[UR16][R6.64+0x58], R95 ;  /* 0x0000585f0600b986 */ /* 0x000fe2000c101110 */
[----:B-1----:R-:W-:Y:S02]  /*7250*/  F2FP.SATFINITE.E5M2.F32.PACK_AB_MERGE_C R25, RZ, R90, RZ ;  /* 0x0000005aff19723e */ /* 0x002fe400048060ff */
[----:B------:R-:W-:-:S03]  /*7260*/  ISETP.LT.OR P3, PT, R29, 0x61, !P0 ;  /* 0x000000611d00780c */ /* 0x000fc60004761670 */
[----:B------:R1:W-:Y:S01]  /*7270*/  @!P4 STG.E.U8 desc[UR16][R6.64+0x59], R25 ;  /* 0x000059190600c986 */ /* 0x0003e2000c101110 */
[C---:B------:R-:W-:Y:S02]  /*7280*/  ISETP.LT.OR P4, PT, R29.reuse, 0x62, !P0 ;  /* 0x000000621d00780c */ /* 0x040fe40004781670 */
[----:B0-----:R-:W-:Y:S01]  /*7290*/  F2FP.SATFINITE.E5M2.F32.PACK_AB_MERGE_C R5, RZ, R88, RZ ;  /* 0x00000058ff05723e */ /* 0x001fe200048060ff */
[----:B------:R-:W-:Y:S01]  /*72a0*/  @!P5 STG.E.U8 desc[UR16][R10.64+0x60], R93 ;  /* 0x0000605d0a00d986 */ /* 0x000fe2000c101110 */
[----:B------:R-:W-:-:S03]  /*72b0*/  ISETP.LT.OR P5, PT, R29, 0x69, !P1 ;  /* 0x000000691d00780c */ /* 0x000fc60004fa1670 */
[----:B------:R0:W-:Y:S01]  /*72c0*/  @!P6 STG.E.U8 desc[UR16][R10.64+0x61], R5 ;  /* 0x000061050a00e986 */ /* 0x0001e2000c101110 */
[C---:B------:R-:W-:Y:S02]  /*72d0*/  ISETP.LT.OR P6, PT, R29.reuse, 0x6a, !P1 ;  /* 0x0000006a1d00780c */ /* 0x040fe40004fc1670 */
[----:B-1----:R-:W-:Y:S01]  /*72e0*/  F2FP.SATFINITE.E5M2.F32.PACK_AB_MERGE_C R25, RZ, R22, RZ ;  /* 0x00000016ff19723e */ /* 0x002fe200048060ff */
[----:B------:R-:W-:Y:S01]  /*72f0*/  @!P3 STG.E.U8 desc[UR16][R6.64+0x60], R91 ;  /* 0x0000605b0600b986 */ /* 0x000fe2000c101110 */
        /* <DEDUP_REMOVED lines=11> */
[----:B------:R-:W-:Y:S01]  /*73b0*/  @!P4 STG.E.U8 desc[UR16][R6.64+0x69], R25 ;  /* 0x000069190600c986 */ /* 0x000fe2000c101110 */
[C---:B------:R-:W-:Y:S02]  /*73c0*/  ISETP.LT.OR P4, PT, R29.reuse, 0x79, !P1 ;  /* 0x000000791d00780c */ /* 0x040fe40004f81670 */
[C---:B------:R-:W-:Y:S01]  /*73d0*/  ISETP.LT.OR P1, PT, R29.reuse, 0x7a, !P1 ;  /* 0x0000007a1d00780c */ /* 0x040fe20004f21670 */
[----:B------:R1:W-:Y:S01]  /*73e0*/  @!P5 STG.E.U8 desc[UR16][R10.64+0x70], R21 ;  /* 0x000070150a00d986 */ /* 0x0003e2000c101110 */
[C---:B------:R-:W-:Y:S02]  /*73f0*/  ISETP.LT.OR P5, PT, R29.reuse, 0x72, !P0 ;  /* 0x000000721d00780c */ /* 0x040fe400047a1670 */
[----:B0-----:R-:W-:Y:S01]  /*7400*/  F2FP.SATFINITE.E5M2.F32.PACK_AB_MERGE_C R5, RZ, R16, RZ ;  /* 0x00000010ff05723e */ /* 0x001fe200048060ff */
[----:B------:R0:W-:Y:S01]  /*7410*/  @!P6 STG.E.U8 desc[UR16][R10.64+0x71], R17 ;  /* 0x000071110a00e986 */ /* 0x0001e2000c101110 */
[C---:B------:R-:W-:Y:S02]  /*7420*/  ISETP.LT.OR P6, PT, R29.reuse, 0x79, !P0 ;  /* 0x000000791d00780c */ /* 0x040fe400047c1670 */
[----:B------:R-:W-:Y:S01]  /*7430*/  ISETP.LT.OR P0, PT, R29, 0x7a, !P0 ;  /* 0x0000007a1d00780c */ /* 0x000fe20004701670 */
[----:B------:R2:W-:Y:S01]  /*7440*/  @!P3 STG.E.U8 desc[UR16][R6.64+0x70], R19 ;  /* 0x000070130600b986 */ /* 0x0005e2000c101110 */
[----:B-1----:R-:W-:-:S05]  /*7450*/  F2FP.SATFINITE.E5M2.F32.PACK_AB_MERGE_C R21, RZ, R14, RZ ;  /* 0x0000000eff15723e */ /* 0x002fca00048060ff */
[----:B------:R2:W-:Y:S01]  /*7460*/  @!P5 STG.E.U8 desc[UR16][R6.64+0x71], R5 ;  /* 0x000071050600d986 */ /* 0x0005e2000c101110 */
[----:B0-----:R-:W-:-:S03]  /*7470*/  F2FP.SATFINITE.E5M2.F32.PACK_AB_MERGE_C R17, RZ, R12, RZ ;  /* 0x0000000cff11723e */ /* 0x001fc600048060ff */
[----:B------:R2:W-:Y:S04]  /*7480*/  @!P4 STG.E.U8 desc[UR16][R10.64+0x78], R13 ;  /* 0x0000780d0a00c986 */ /* 0x0005e8000c101110 */
[----:B------:R2:W-:Y:S04]  /*7490*/  @!P1 STG.E.U8 desc[UR16][R10.64+0x79], R17 ;  /* 0x000079110a009986 */ /* 0x0005e8000c101110 */
[----:B------:R2:W-:Y:S04]  /*74a0*/  @!P6 STG.E.U8 desc[UR16][R6.64+0x78], R15 ;  /* 0x0000780f0600e986 */ /* 0x0005e8000c101110 */
[----:B------:R2:W-:Y:S02]  /*74b0*/  @!P0 STG.E.U8 desc[UR16][R6.64+0x79], R21 ;  /* 0x0000791506008986 */ /* 0x0005e4000c101110 */
.L_x_161:
[----:B------:R-:W-:Y:S05]  /*74c0*/  BSYNC B0 ;  /* 0x0000000000007941 */ /* 0x000fea0003800000 */
.L_x_31:
[----:B------:R-:W-:Y:S01]  /*74d0*/  ULDC UR6, c[0x0][0xc] ;  /* 0x0000030000067ab9 */ /* 0x000fe20000000800 */
[----:B------:R-:W-:Y:S01]  /*74e0*/  ULDC UR7, c[0x0][0x10] ;  /* 0x0000040000077ab9 */ /* 0x000fe20000000800 */
[----:B--2-45:R-:W2:Y:S01]  /*74f0*/  LDC R5, c[0x0][0x14] ;  /* 0x00000500ff057b82 */ /* 0x034ea20000000800 */
[----:B------:R-:W-:Y:S01]  /*7500*/  UIMAD.WIDE.U32 UR6, UR6, UR7, URZ ;  /* 0x00000007060672a5 */ /* 0x000fe2000f8e003f */
[----:B0-----:R-:W-:Y:S01]  /*7510*/  PRMT R6, RZ, 0x7610, R6 ;  /* 0x00007610ff067816 */ /* 0x001fe20000000006 */
[----:B------:R-:W-:-:S04]  /*7520*/  IMAD.MOV.U32 R7, RZ, RZ, -0x1 ;  /* 0xffffffffff077424 */ /* 0x000fc800078e00ff */
[----:B--2---:R-:W-:-:S04]  /*7530*/  IMAD.WIDE.U32 R2, R5, UR6, R2 ;  /* 0x0000000605027c25 */ /* 0x004fc8000f8e0002 */
[----:B------:R-:W-:Y:S01]  /*7540*/  IMAD R5, R5, UR7, RZ ;  /* 0x0000000705057c24 */ /* 0x000fe2000f8e02ff */
[----:B------:R-:W-:Y:S02]  /*7550*/  ULDC.64 UR6, c[0x0][0x650] ;  /* 0x0001940000067ab9 */ /* 0x000fe40000000a00 */
[----:B------:R-:W-:Y:S01]  /*7560*/  ISETP.GE.U32.AND P0, PT, R2, UR6, PT ;  /* 0x0000000602007c0c */ /* 0x000fe2000bf06070 */
[----:B------:R-:W-:Y:S02]  /*7570*/  IMAD.IADD R3, R3, 0x1, R5 ;  /* 0x0000000103037824 */ /* 0x000fe400078e0205 */
[----:B------:R-:W-:-:S03]  /*7580*/  IMAD.MOV.U32 R5, RZ, RZ, -0x1 ;  /* 0xffffffffff057424 */ /* 0x000fc600078e00ff */
[----:B------:R-:W-:-:S13]  /*7590*/  ISETP.GE.U32.AND.EX P0, PT, R3, UR7, PT, P0 ;  /* 0x0000000703007c0c */ /* 0x000fda000bf06100 */
[----:B------:R-:W-:Y:S05]  /*75a0*/  @P0 BRA `(.L_x_162) ;  /* 0x0000000400600947 */ /* 0x000fea0003800000 */
[----:B------:R-:W0:Y:S01]  /*75b0*/  S2R R20, SR_CTAID.X ;  /* 0x0000000000147919 */ /* 0x000e220000002500 */
[----:B------:R-:W2:Y:S01]  /*75c0*/  LDC.64 R14, c[0x0][0x628] ;  /* 0x00018a00ff0e7b82 */ /* 0x000ea20000000a00 */
[----:B------:R-:W-:Y:S01]  /*75d0*/  ULDC UR6, c[0x0][0x150] ;  /* 0x0000540000067ab9 */ /* 0x000fe20000000800 */
[----:B------:R-:W-:Y:S01]  /*75e0*/  IMAD.MOV.U32 R12, RZ, RZ, R2 ;  /* 0x000000ffff0c7224 */ /* 0x000fe200078e0002 */
[----:B------:R-:W4:Y:S01]  /*75f0*/  S2R R22, SR_CTAID.Y ;  /* 0x0000000000167919 */ /* 0x000f220000002600 */
[----:B------:R-:W-:-:S04]  /*7600*/  IMAD.MOV.U32 R13, RZ, RZ, R3 ;  /* 0x000000ffff0d7224 */ /* 0x000fc800078e0003 */
[----:B------:R-:W1:Y:S08]  /*7610*/  LDC R23, c[0x0][0x144] ;  /* 0x00005100ff177b82 */ /* 0x000e700000000800 */
[----:B------:R-:W1:Y:S08]  /*7620*/  LDC R16, c[0x0][0x630] ;  /* 0x00018c00ff107b82 */ /* 0x000e700000000800 */
[----:B------:R-:W1:Y:S01]  /*7630*/  LDC.64 R18, c[0x0][0x620] ;  /* 0x00018800ff127b82 */ /* 0x000e620000000a00 */
[----:B--2---:R-:W-:-:S04]  /*7640*/  ISETP.NE.U32.AND P0, PT, R14, RZ, PT ;  /* 0x000000ff0e00720c */ /* 0x004fc80003f05070 */
[----:B------:R-:W-:Y:S02]  /*7650*/  ISETP.NE.AND.EX P0, PT, R15, RZ, PT, P0 ;  /* 0x000000ff0f00720c */ /* 0x000fe40003f05300 */
[----:B0-----:R-:W-:-:S05]  /*7660*/  I2FP.F32.U32 R5, R20 ;  /* 0x0000001400057245 */ /* 0x001fca0000201000 */
[----:B------:R-:W-:-:S04]  /*7670*/  FMUL R5, R5, UR6 ;  /* 0x0000000605057c20 */ /* 0x000fc80008400000 */
[----:B------:R0:W2:Y:S02]  /*7680*/  F2I.U32.TRUNC.NTZ R21, R5 ;  /* 0x0000000500157305 */ /* 0x0000a4000020f000 */
[----:B----4-:R-:W-:Y:S05]  /*7690*/  @!P0 BRA `(.L_x_163) ;  /* 0x0000000000288947 */ /* 0x010fea0003800000 */
[----:B0-----:R-:W0:Y:S02]  /*76a0*/  LDC R5, c[0x0][0x634] ;  /* 0x00018d00ff057b82 */ /* 0x001e240000000800 */
        /* <DEDUP_REMOVED lines=9> */
.L_x_163:
[-CC-:B-1----:R-:W-:Y:S01]  /*7740*/  SHF.R.U64 R17, R12, R16.reuse, R13.reuse ;  /* 0x000000100c117219 */ /* 0x182fe2000000120d */
[----:B------:R-:W1:Y:S01]  /*7750*/  LDC.64 R28, c[0x0][0x640] ;  /* 0x00019000ff1c7b82 */ /* 0x000e620000000a00 */
[----:B0-----:R-:W-:Y:S01]  /*7760*/  SHF.R.U32.HI R5, RZ, R16, R13 ;  /* 0x00000010ff057219 */ /* 0x001fe2000001160d */
[----:B--2---:R-:W-:Y:S01]  /*7770*/  IMAD.MOV R21, RZ, RZ, -R21 ;  /* 0x000000ffff157224 */ /* 0x004fe200078e0a15 */
[----:B------:R-:W-:Y:S01]  /*7780*/  IADD3 R11, P0, RZ, -R17, RZ ;  /* 0x80000011ff0b7210 */ /* 0x000fe20007f1e0ff */
[----:B------:R-:W-:Y:S02]  /*7790*/  ULDC UR6, c[0x0][0x154] ;  /* 0x0000550000067ab9 */ /* 0x000fe40000000800 */
[----:B------:R-:W-:Y:S02]  /*77a0*/  IMAD R23, R23, R21, R20 ;  /* 0x0000001517177224 */ /* 0x000fe400078e0214 */
[----:B------:R-:W0:Y:S01]  /*77b0*/  LDC R12, c[0x0][0x618] ;  /* 0x00018600ff0c7b82 */ /* 0x000e220000000800 */
[----:B------:R-:W-:-:S02]  /*77c0*/  IMAD.X R5, RZ, RZ, ~R5, P0 ;  /* 0x000000ffff057224 */ /* 0x000fc400000e0e05 */
[----:B------:R-:W-:-:S04]  /*77d0*/  IMAD.WIDE.U32 R6, R11, R18, R2 ;  /* 0x000000120b067225 */ /* 0x000fc800078e0002 */
[----:B------:R-:W-:Y:S01]  /*77e0*/  IMAD R10, R5, R18, RZ ;  /* 0x00000012050a7224 */ /* 0x000fe200078e02ff */
[----:B------:R-:W2:Y:S03]  /*77f0*/  LDC R24, c[0x0][0x608] ;  /* 0x00018200ff187b82 */ /* 0x000ea60000000800 */
[----:B------:R-:W-:Y:S02]  /*7800*/  IMAD R5, R11, R19, R10 ;  /* 0x000000130b057224 */ /* 0x000fe400078e020a */
[----:B------:R-:W-:Y:S02]  /*7810*/  IMAD.MOV.U32 R11, RZ, RZ, 0x1 ;  /* 0x00000001ff0b7424 */ /* 0x000fe400078e00ff */
[----:B------:R-:W-:Y:S01]  /*7820*/  IMAD.IADD R5, R7, 0x1, R5 ;  /* 0x0000000107057824 */ /* 0x000fe200078e0205 */
[----:B---3--:R-:W3:Y:S01]  /*7830*/  LDC R26, c[0x0][0x658] ;  /* 0x00019600ff1a7b82 */ /* 0x008ee20000000800 */
[----:B------:R-:W-:-:S02]  /*7840*/  I2FP.F32.U32 R7, R22 ;  /* 0x0000001600077245 */ /* 0x000fc40000201000 */
[----:B-1----:R-:W-:-:S03]  /*7850*/  ISETP.NE.U32.AND P0, PT, R28, RZ, PT ;  /* 0x000000ff1c00720c */ /* 0x002fc60003f05070 */
[----:B------:R-:W-:Y:S01]  /*7860*/  FMUL R10, R7, UR6 ;  /* 0x00000006070a7c20 */ /* 0x000fe20008400000 */
[----:B------:R-:W-:Y:S01]  /*7870*/  ISETP.NE.AND.EX P0, PT, R29, RZ, PT, P0 ;  /* 0x000000ff1d00720c */ /* 0x000fe20003f05300 */
[----:B------:R-:W1:Y:S01]  /*7880*/  LDC R21, c[0x0][0x148] ;  /* 0x00005200ff157b82 */ /* 0x000e620000000800 */
[-CC-:B0-----:R-:W-:Y:S01]  /*7890*/  SHF.R.U64 R16, R6, R12.reuse, R5.reuse ;  /* 0x0000000c06107219 */ /* 0x181fe20000001205 */
[----:B------:R0:W4:Y:S01]  /*78a0*/  F2I.U32.TRUNC.NTZ R18, R10 ;  /* 0x0000000a00127305 */ /* 0x000122000020f000 */
[----:B------:R-:W-:Y:S01]  /*78b0*/  SHF.R.U32.HI R5, RZ, R12, R5 ;  /* 0x0000000cff057219 */ /* 0x000fe20000011605 */
[----:B------:R-:W-:-:S04]  /*78c0*/  IMAD.MOV.U32 R7, RZ, RZ, -0x1 ;  /* 0xffffffffff077424 */ /* 0x000fc800078e00ff */
[----:B------:R-:W0:Y:S01]  /*78d0*/  LDC R20, c[0x0][0x600] ;  /* 0x00018000ff147b82 */ /* 0x000e220000000800 */
[-CC-:B--2---:R-:W-:Y:S02]  /*78e0*/  SHF.R.U64 R14, R16, R24.reuse, R5.reuse ;  /* 0x00000018100e7219 */ /* 0x184fe40000001205 */
[----:B------:R-:W-:-:S05]  /*78f0*/  SHF.R.U32.HI R5, RZ, R24, R5 ;  /* 0x00000018ff057219 */ /* 0x000fca0000011605 */
[----:B------:R-:W2:Y:S01]  /*7900*/  LDC R27, c[0x0][0x648] ;  /* 0x00019200ff1b7b82 */ /* 0x000ea20000000800 */
[-C--:B---3--:R-:W-:Y:S02]  /*7910*/  SHF.L.U32 R6, R7, R26.reuse, RZ ;  /* 0x0000001a07067219 */ /* 0x088fe400000006ff */
[-CC-:B------:R-:W-:Y:S02]  /*7920*/  SHF.R.U64 R19, R14, R26.reuse, R5.reuse ;  /* 0x0000001a0e137219 */ /* 0x180fe40000001205 */
[----:B------:R-:W-:Y:S02]  /*7930*/  SHF.R.U32.HI R7, RZ, R26, R5 ;  /* 0x0000001aff077219 */ /* 0x000fe40000011605 */
[----:B------:R-:W-:Y:S01]  /*7940*/  LOP3.LUT R25, RZ, R6, RZ, 0x33, !PT ;  /* 0x00000006ff197212 */ /* 0x000fe200078e33ff */
[----:B------:R-:W3:Y:S01]  /*7950*/  LDC R30, c[0x0][0x638] ;  /* 0x00018e00ff1e7b82 */ /* 0x000ee20000000800 */
[----:B------:R-:W-:Y:S01]  /*7960*/  SHF.L.U32 R26, R11, R26, RZ ;  /* 0x0000001a0b1a7219 */ /* 0x000fe200000006ff */
[----:B------:R-:W-:-:S06]  /*7970*/  IMAD.MOV.U32 R6, RZ, RZ, R19 ;  /* 0x000000ffff067224 */ /* 0x000fcc00078e0013 */
[----:B------:R-:W0:Y:S01]  /*7980*/  LDC R31, c[0x0][0x610] ;  /* 0x00018400ff1f7b82 */ /* 0x000e220000000800 */
[----:B----4-:R-:W-:Y:S05]  /*7990*/  @!P0 BRA `(.L_x_164) ;  /* 0x0000000000288947 */ /* 0x010fea0003800000 */
[----:B------:R-:W4:Y:S02]  /*79a0*/  LDC R6, c[0x0][0x64c] ;  /* 0x00019300ff067b82 */ /* 0x000f240000000800 */
[----:B----4-:R-:W-:-:S05]  /*79b0*/  IADD3 R5, P0, R19, R6, RZ ;  /* 0x0000000613057210 */ /* 0x010fca0007f1e0ff */
[----:B------:R-:W-:-:S04]  /*79c0*/  IMAD.X R15, RZ, RZ, R7, P0 ;  /* 0x000000ffff0f7224 */ /* 0x000fc800000e0607 */
[----:B------:R-:W-:-:S04]  /*79d0*/  IMAD.WIDE.U32 R6, R15, R28, RZ ;  /* 0x0000001c0f067225 */ /* 0x000fc800078e00ff */
[----:B0-----:R-:W-:-:S04]  /*79e0*/  IMAD.WIDE.U32 R10, P0, R5, R29, R6 ;  /* 0x0000001d050a7225 */ /* 0x001fc80007800006 */
[----:B------:R-:W-:-:S04]  /*79f0*/  IMAD.WIDE.U32 R6, R5, R28, RZ ;  /* 0x0000001c05067225 */ /* 0x000fc800078e00ff */
[----:B------:R-:W-:Y:S01]  /*7a00*/  IMAD.X R13, RZ, RZ, RZ, P0 ;  /* 0x000000ffff0d7224 */ /* 0x000fe200000e06ff */
[----:B------:R-:W-:Y:S01]  /*7a10*/  IADD3 RZ, P0, R7, R10, RZ ;  /* 0x0000000a07ff7210 */ /* 0x000fe20007f1e0ff */
[----:B------:R-:W-:-:S04]  /*7a20*/  IMAD.MOV.U32 R12, RZ, RZ, R11 ;  /* 0x000000ffff0c7224 */ /* 0x000fc800078e000b */
[----:B------:R-:W-:-:S08]  /*7a30*/  IMAD.WIDE.U32.X R6, R15, R29, R12, P0 ;  /* 0x0000001d0f067225 */ /* 0x000fd000000e040c */
.L_x_164:
[----:B--2---:R-:W-:Y:S01]  /*7a40*/  SHF.R.U64 R5, R6, R27, R7 ;  /* 0x0000001b06057219 */ /* 0x004fe20000001207 */
[----:B0-----:R-:W-:Y:S01]  /*7a50*/  VIADD R7, R20, 0xffffffff ;  /* 0xffffffff14077836 */ /* 0x001fe20000000000 */
[----:B------:R-:W-:Y:S01]  /*7a60*/  LOP3.LUT R28, R14, R25, RZ, 0xc0, !PT ;  /* 0x000000190e1c7212 */ /* 0x000fe200078ec0ff */
[----:B------:R-:W-:Y:S02]  /*7a70*/  IMAD.MOV R18, RZ, RZ, -R18 ;  /* 0x000000ffff127224 */ /* 0x000fe400078e0a12 */
[----:B------:R-:W-:Y:S01]  /*7a80*/  IMAD.MOV R6, RZ, RZ, -R5 ;  /* 0x000000ffff067224 */ /* 0x000fe200078e0a05 */
[----:B------:R-:W-:Y:S01]  /*7a90*/  LOP3.LUT R16, R16, R7, RZ, 0xc0, !PT ;  /* 0x0000000710107212 */ /* 0x000fe200078ec0ff */
[----:B------:R-:W-:Y:S02]  /*7aa0*/  IMAD R28, R26, R5, R28 ;  /* 0x000000051a1c7224 */ /* 0x000fe400078e021c */
[----:B-1----:R-:W-:Y:S02]  /*7ab0*/  @P2 IMAD R23, R21, R18, R22 ;  /* 0x0000001215172224 */ /* 0x002fe400078e0216 */
[----:B---3--:R-:W-:-:S02]  /*7ac0*/  IMAD R5, R6, R30, R19 ;  /* 0x0000001e06057224 */ /* 0x008fc400078e0213 */
[----:B------:R-:W-:Y:S02]  /*7ad0*/  IMAD R28, R28, R31, R23 ;  /* 0x0000001f1c1c7224 */ /* 0x000fe400078e0217 */
[----:B------:R-:W-:Y:S02]  /*7ae0*/  IMAD R5, R5, R20, R16 ;  /* 0x0000001405057224 */ /* 0x000fe400078e0210 */
[----:B------:R-:W-:-:S03]  /*7af0*/  IMAD.MOV.U32 R6, RZ, RZ, 0x1 ;  /* 0x00000001ff067424 */ /* 0x000fc600078e00ff */
[----:B------:R-:W-:Y:S02]  /*7b00*/  SEL R7, R5, R28, !P2 ;  /* 0x0000001c05077207 */ /* 0x000fe40005000000 */
[----:B------:R-:W-:Y:S01]  /*7b10*/  SEL R28, R28, R5, !P2 ;  /* 0x000000051c1c7207 */ /* 0x000fe20005000000 */
[----:B------:R-:W-:-:S07]  /*7b20*/  IMAD.MOV.U32 R5, RZ, RZ, R17 ;  /* 0x000000ffff057224 */ /* 0x000fce00078e0011 */
.L_x_162:
[----:B------:R-:W-:Y:S01]  /*7b30*/  LOP3.LUT P0, RZ, R6, 0xff, RZ, 0xc0, !PT ;  /* 0x000000ff06ff7812 */ /* 0x000fe2000780c0ff */
[----:B------:R-:W-:-:S12]  /*7b40*/  IMAD.MOV.U32 R6, RZ, RZ, R28 ;  /* 0x000000ffff067224 */ /* 0x000fd800078e001c */
[----:B------:R-:W-:Y:S05]  /*7b50*/  @P0 BRA `(.L_x_165) ;  /* 0xffffff9400000947 */ /* 0x000fea000383ffff */
[----:B------:R-:W-:Y:S05]  /*7b60*/  EXIT ;  /* 0x000000000000794d */ /* 0x000fea0003800000 */
.L_x_3:
[----:B0-----:R-:W-:Y:S01]  /*7b70*/  ULDC.64 UR4, c[0x0][0x650] ;  /* 0x0001940000047ab9 */ /* 0x001fe20000000a00 */
        /* <DEDUP_REMOVED lines=25> */
.L_x_167:
[--C-:B------:R-:W-:Y:S01]  /*7d10*/  SHF.R.U64 R16, R14, R18, R15.reuse ;  /* 0x000000120e107219 */ /* 0x100fe2000000120f */
[----:B------:R-:W0:Y:S01]  /*7d20*/  LDC R22, c[0x0][0x618] ;  /* 0x00018600ff167b82 */ /* 0x000e220000000800 */
[----:B------:R-:W-:Y:S01]  /*7d30*/  I2FP.F32.U32 R7, R8 ;  /* 0x0000000800077245 */ /* 0x000fe20000201000 */
[----:B------:R-:W-:Y:S01]  /*7d40*/  ULDC UR4, c[0x0][0x150] ;  /* 0x0000540000047ab9 */ /* 0x000fe20000000800 */
[----:B------:R-:W-:Y:S02]  /*7d50*/  SHF.R.U32.HI R6, RZ, R18, R15 ;  /* 0x00000012ff067219 */ /* 0x000fe4000001160f */
[----:B------:R-:W-:Y:S01]  /*7d60*/  IADD3 R9, P0, RZ, -R16, RZ ;  /* 0x80000010ff097210 */ /* 0x000fe20007f1e0ff */
[----:B------:R-:W-:Y:S01]  /*7d70*/  FMUL R13, R7, UR4 ;  /* 0x00000004070d7c20 */ /* 0x000fe20008400000 */
[----:B------:R-:W-:Y:S01]  /*7d80*/  ULDC UR4, c[0x0][0x154] ;  /* 0x0000550000047ab9 */ /* 0x000fe20000000800 */
[----:B------:R-:W1:Y:S02]  /*7d90*/  LDC.64 R24, c[0x0][0x640] ;  /* 0x00019000ff187b82 */ /* 0x000e640000000a00 */
[----:B------:R-:W-:-:S02]  /*7da0*/  IMAD.X R11, RZ, RZ, ~R6, P0 ;  /* 0x000000ffff0b7224 */ /* 0x000fc400000e0e06 */
[----:B------:R-:W2:Y:S01]  /*7db0*/  F2I.U32.TRUNC.NTZ R13, R13 ;  /* 0x0000000d000d7305 */ /* 0x000ea2000020f000 */
[----:B------:R-:W-:-:S03]  /*7dc0*/  IMAD.WIDE.U32 R6, R9, R20, R2 ;  /* 0x0000001409067225 */ /* 0x000fc600078e0002 */
[----:B------:R-:W3:Y:S01]  /*7dd0*/  LDC R15, c[0x0][0x144] ;  /* 0x00005100ff0f7b82 */ /* 0x000ee20000000800 */
[----:B------:R-:W-:-:S04]  /*7de0*/  IMAD R12, R11, R20, RZ ;  /* 0x000000140b0c7224 */ /* 0x000fc800078e02ff */
[----:B------:R-:W-:Y:S02]  /*7df0*/  IMAD R9, R9, R21, R12 ;  /* 0x0000001509097224 */ /* 0x000fe400078e020c */
[----:B------:R-:W-:Y:S01]  /*7e00*/  IMAD.MOV.U32 R12, RZ, RZ, -0x1 ;  /* 0xffffffffff0c7424 */ /* 0x000fe200078e00ff */
[----:B------:R-:W4:Y:S01]  /*7e10*/  LDC R18, c[0x0][0x608] ;  /* 0x00018200ff127b82 */ /* 0x000f220000000800 */
[----:B------:R-:W-:Y:S01]  /*7e20*/  IMAD.IADD R7, R7, 0x1, R9 ;  /* 0x0000000107077824 */ /* 0x000fe200078e0209 */
[----:B------:R-:W-:-:S04]  /*7e30*/  I2FP.F32.U32 R9, R10 ;  /* 0x0000000a00097245 */ /* 0x000fc80000201000 */
[-C--:B0-----:R-:W-:Y:S01]  /*7e40*/  SHF.R.U64 R14, R6, R22.reuse, R7 ;  /* 0x00000016060e7219 */ /* 0x081fe20000001207 */
[----:B--2---:R-:W-:Y:S01]  /*7e50*/  IMAD.MOV R6, RZ, RZ, -R13 ;  /* 0x000000ffff067224 */ /* 0x004fe200078e0a0d */
[----:B------:R-:W0:Y:S01]  /*7e60*/  LDC R11, c[0x0][0x658] ;  /* 0x00019600ff0b7b82 */ /* 0x000e220000000800 */
[----:B-1----:R-:W-:Y:S01]  /*7e70*/  ISETP.NE.U32.AND P0, PT, R24, RZ, PT ;  /* 0x000000ff1800720c */ /* 0x002fe20003f05070 */
[----:B------:R-:W-:Y:S01]  /*7e80*/  FMUL R9, R9, UR4 ;  /* 0x0000000409097c20 */ /* 0x000fe20008400000 */
[----:B------:R-:W-:Y:S02]  /*7e90*/  SHF.R.U32.HI R7, RZ, R22, R7 ;  /* 0x00000016ff077219 */ /* 0x000fe40000011607 */
[----:B------:R-:W-:-:S03]  /*7ea0*/  ISETP.NE.AND.EX P0, PT, R25, RZ, PT, P0 ;  /* 0x000000ff1900720c */ /* 0x000fc60003f05300 */
[----:B------:R-:W1:Y:S01]  /*7eb0*/  LDC R21, c[0x0][0x148] ;  /* 0x00005200ff157b82 */ /* 0x000e620000000800 */
[----:B---3--:R-:W-:Y:S02]  /*7ec0*/  IMAD R22, R15, R6, R8 ;  /* 0x000000060f167224 */ /* 0x008fe400078e0208 */
[----:B------:R-:W-:-:S05]  /*7ed0*/  IMAD.MOV.U32 R8, RZ, RZ, 0x1 ;  /* 0x00000001ff087424 */ /* 0x000fca00078e00ff */
[----:B------:R-:W2:Y:S01]  /*7ee0*/  LDC R20, c[0x0][0x600] ;  /* 0x00018000ff147b82 */ /* 0x000ea20000000800 */
[-CC-:B----4-:R-:W-:Y:S02]  /*7ef0*/  SHF.R.U64 R17, R14, R18.reuse, R7.reuse ;  /* 0x000000120e117219 */ /* 0x190fe40000001207 */
[----:B------:R-:W-:Y:S02]  /*7f00*/  SHF.R.U32.HI R6, RZ, R18, R7 ;  /* 0x00000012ff067219 */ /* 0x000fe40000011607 */
[----:B------:R3:W4:Y:S03]  /*7f10*/  F2I.U32.TRUNC.NTZ R18, R9 ;  /* 0x0000000900127305 */ /* 0x000726000020f000 */
[----:B------:R-:W1:Y:S01]  /*7f20*/  LDC R23, c[0x0][0x648] ;  /* 0x00019200ff177b82 */ /* 0x000e620000000800 */
[-C--:B0-----:R-:W-:Y:S02]  /*7f30*/  SHF.R.U64 R19, R17, R11.reuse, R6 ;  /* 0x0000000b11137219 */ /* 0x081fe40000001206 */
[----:B------:R-:W-:-:S02]  /*7f40*/  SHF.L.U32 R12, R12, R11, RZ ;  /* 0x0000000b0c0c7219 */ /* 0x000fc400000006ff */
[-C--:B------:R-:W-:Y:S01]  /*7f50*/  SHF.R.U32.HI R7, RZ, R11.reuse, R6 ;  /* 0x0000000bff077219 */ /* 0x080fe20000011606 */
[----:B------:R-:W-:Y:S01]  /*7f60*/  IMAD.MOV.U32 R6, RZ, RZ, R19 ;  /* 0x000000ffff067224 */ /* 0x000fe200078e0013 */
[----:B------:R-:W-:Y:S01]  /*7f70*/  SHF.L.U32 R27, R8, R11, RZ ;  /* 0x0000000b081b7219 */ /* 0x000fe200000006ff */
[----:B------:R-:W0:Y:S01]  /*7f80*/  LDC R26, c[0x0][0x638] ;  /* 0x00018e00ff1a7b82 */ /* 0x000e220000000800 */
[----:B------:R-:W-:-:S07]  /*7f90*/  LOP3.LUT R28, RZ, R12, RZ, 0x33, !PT ;  /* 0x0000000cff1c7212 */ /* 0x000fce00078e33ff */
[----:B------:R-:W0:Y:S01]  /*7fa0*/  LDC R29, c[0x0][0x610] ;  /* 0x00018400ff1d7b82 */ /* 0x000e220000000800 */
[----:B---34-:R-:W-:Y:S05]  /*7fb0*/  @!P0 BRA `(.L_x_168) ;  /* 0x0000000000288947 */ /* 0x018fea0003800000 */
        /* <DEDUP_REMOVED lines=10> */
.L_x_168:
[----:B-1----:R-:W-:Y:S01]  /*8060*/  SHF.R.U64 R7, R6, R23, R7 ;  /* 0x0000001706077219 */ /* 0x002fe20000001207 */
[----:B--2---:R-:W-:Y:S01]  /*8070*/  VIADD R9, R20, 0xffffffff ;  /* 0xffffffff14097836 */ /* 0x004fe20000000000 */
[----:B------:R-:W-:Y:S01]  /*8080*/  LOP3.LUT R6, R17, R28, RZ, 0xc0, !PT ;  /* 0x0000001c11067212 */ /* 0x000fe200078ec0ff */
[----:B------:R-:W-:Y:S02]  /*8090*/  IMAD.MOV R18, RZ, RZ, -R18 ;  /* 0x000000ffff127224 */ /* 0x000fe400078e0a12 */
[----:B------:R-:W-:Y:S02]  /*80a0*/  IMAD.MOV R8, RZ, RZ, -R7 ;  /* 0x000000ffff087224 */ /* 0x000fe400078e0a07 */
[----:B------:R-:W-:Y:S01]  /*80b0*/  IMAD R11, R27, R7, R6 ;  /* 0x000000071b0b7224 */ /* 0x000fe200078e0206 */
[----:B------:R-:W-:Y:S01]  /*80c0*/  LOP3.LUT R7, R14, R9, RZ, 0xc0, !PT ;  /* 0x000000090e077212 */ /* 0x000fe200078ec0ff */
[----:B------:R-:W-:Y:S02]  /*80d0*/  @P2 IMAD R22, R21, R18, R10 ;  /* 0x0000001215162224 */ /* 0x000fe400078e020a */
[----:B0-----:R-:W-:-:S02]  /*80e0*/  IMAD R6, R8, R26, R19 ;  /* 0x0000001a08067224 */ /* 0x001fc400078e0213 */
[----:B------:R-:W-:Y:S02]  /*80f0*/  IMAD R11, R11, R29, R22 ;  /* 0x0000001d0b0b7224 */ /* 0x000fe400078e0216 */
[----:B------:R-:W-:Y:S02]  /*8100*/  IMAD R6, R6, R20, R7 ;  /* 0x0000001406067224 */ /* 0x000fe400078e0207 */
[----:B------:R-:W-:-:S03]  /*8110*/  IMAD.MOV.U32 R8, RZ, RZ, 0x1 ;  /* 0x00000001ff087424 */ /* 0x000fc600078e00ff */
[----:B------:R-:W-:Y:S02]  /*8120*/  SEL R14, R6, R11, !P2 ;  /* 0x0000000b060e7207 */ /* 0x000fe40005000000 */
[----:B------:R-:W-:Y:S01]  /*8130*/  SEL R11, R11, R6, !P2 ;  /* 0x000000060b0b7207 */ /* 0x000fe20005000000 */
[----:B------:R-:W-:Y:S01]  /*8140*/  IMAD.MOV.U32 R6, RZ, RZ, R16 ;  /* 0x000000ffff067224 */ /* 0x000fe200078e0010 */
[----:B------:R-:W-:-:S07]  /*8150*/  PRMT R7, R8, 0x7610, R7 ;  /* 0x0000761008077816 */ /* 0x000fce0000000007 */
.L_x_166:
[----:B------:R-:W-:-:S08]  /*8160*/  NOP ;  /* 0x0000000000007918 */ /* 0x000fd00000000000 */
[----:B------:R-:W0:-:S00]  /*8170*/  USETMAXREG.DEALLOC.CTAPOOL 0x28 ;  /* 0x00000028000079c8 */ /* 0x000e0000080e0500 */
[----:B0-----:R-:W-:-:S13]  /*8180*/  ISETP.NE.AND P0, PT, R5, RZ, PT ;  /* 0x000000ff0500720c */ /* 0x001fda0003f05270 */
[----:B------:R-:W-:Y:S05]  /*8190*/  @P0 EXIT ;  /* 0x000000000000094d */ /* 0x000fea0003800000 */
[----:B------:R-:W-:Y:S01]  /*81a0*/  LOP3.LUT P0, RZ, R7, 0xff, RZ, 0xc0, !PT ;  /* 0x000000ff07ff7812 */ /* 0x000fe2000780c0ff */
[----:B------:R-:W-:Y:S02]  /*81b0*/  IMAD.MOV.U32 R5, RZ, RZ, 0x1 ;  /* 0x00000001ff057424 */ /* 0x000fe400078e00ff */
[----:B------:R-:W-:-:S10]  /*81c0*/  IMAD.MOV.U32 R13, RZ, RZ, RZ ;  /* 0x000000ffff0d7224 */ /* 0x000fd400078e00ff */
[----:B------:R-:W-:Y:S05]  /*81d0*/  @!P0 BRA `(.L_x_169) ;  /* 0x0000000c00288947 */ /* 0x000fea0003800000 */
[----:B------:R-:W0:Y:S01]  /*81e0*/  LDC R5, c[0x0][0x28c] ;  /* 0x0000a300ff057b82 */ /* 0x000e220000000800 */
[----:B------:R-:W-:Y:S01]  /*81f0*/  ULDC UR5, c[0x0][0x600] ;  /* 0x0001800000057ab9 */ /* 0x000fe20000000800 */
[----:B------:R-:W-:Y:S01]  /*8200*/  ULDC UR4, c[0x0][0xc] ;  /* 0x0000030000047ab9 */ /* 0x000fe20000000800 */
[----:B------:R-:W-:Y:S01]  /*8210*/  UIADD3 UR16, UR5, -0x1, URZ ;  /* 0xffffffff05107890 */ /* 0x000fe2000fffe03f */
[C---:B------:R-:W-:Y:S01]  /*8220*/  LOP3.LUT P3, RZ, R0.reuse, 0x7f, RZ, 0xc0, !PT ;  /* 0x0000007f00ff7812 */ /* 0x040fe2000786c0ff */
[----:B------:R-:W-:Y:S01]  /*8230*/  ULDC UR6, c[0x0][0x658] ;  /* 0x0001960000067ab9 */ /* 0x000fe20000000800 */
[----:B------:R-:W-:Y:S01]  /*8240*/  ULDC UR5, c[0x0][0x10] ;  /* 0x0000040000057ab9 */ /* 0x000fe20000000800 */
[----:B------:R-:W-:Y:S01]  /*8250*/  UMOV UR7, 0xffffffff ;  /* 0xffffffff00077882 */ /* 0x000fe20000000000 */
[----:B------:R-:W-:Y:S01]  /*8260*/  UMOV UR8, 0x1 ;  /* 0x0000000100087882 */ /* 0x000fe20000000000 */
[----:B------:R-:W-:Y:S01]  /*8270*/  UIMAD.WIDE.U32 UR4, UR4, UR5, URZ ;  /* 0x00000005040472a5 */ /* 0x000fe2000f8e003f */
[----:B------:R-:W-:Y:S01]  /*8280*/  LOP3.LUT P0, RZ, R0, 0x1f, RZ, 0xc0, !PT ;  /* 0x0000001f00ff7812 */ /* 0x000fe2000780c0ff */
[----:B------:R-:W-:Y:S01]  /*8290*/  USHF.L.U32 UR7, UR7, UR6, URZ ;  /* 0x0000000607077299 */ /* 0x000fe2000800063f */
[----:B------:R-:W-:Y:S01]  /*82a0*/  BSSY B0, `(.L_x_169) ;  /* 0x00000bd000007945 */ /* 0x000fe20003800000 */
[----:B------:R-:W-:Y:S01]  /*82b0*/  USHF.L.U32 UR18, UR8, UR6, URZ ;  /* 0x0000000608127299 */ /* 0x000fe2000800063f */
[----:B------:R-:W-:Y:S01]  /*82c0*/  IMAD.MOV.U32 R15, RZ, RZ, 0x1 ;  /* 0x00000001ff0f7424 */ /* 0x000fe200078e00ff */
[----:B------:R-:W-:Y:S01]  /*82d0*/  LOP3.LUT R16, R4, 0x2, RZ, 0xfc, !PT ;  /* 0x0000000204107812 */ /* 0x000fe200078efcff */
[----:B------:R-:W-:Y:S01]  /*82e0*/  ULDC UR6, c[0x0][0x14] ;  /* 0x0000050000067ab9 */ /* 0x000fe20000000800 */
[----:B------:R-:W-:Y:S01]  /*82f0*/  PLOP3.LUT P0, PT, P0, P3, PT, 0x8a, 0x0 ;  /* 0x000000000000781c */ /* 0x000fe20000707172 */
[----:B------:R-:W-:Y:S01]  /*8300*/  UIMAD.WIDE.U32 UR20, UR4, UR6, URZ ;  /* 0x00000006041472a5 */ /* 0x000fe2000f8e003f */
[----:B------:R-:W-:Y:S01]  /*8310*/  IMAD.MOV.U32 R13, RZ, RZ, RZ ;  /* 0x000000ffff0d7224 */ /* 0x000fe200078e00ff */
[----:B------:R-:W-:-:S02]  /*8320*/  UIMAD UR13, UR5, UR6, URZ ;  /* 0x00000006050d72a4 */ /* 0x000fc4000f8e023f */
[----:B------:R-:W-:Y:S01]  /*8330*/  ULOP3.LUT UR17, URZ, UR7, URZ, 0x33, !UPT ;  /* 0x000000073f117292 */ /* 0x000fe2000f8e333f */
[----:B0-----:R-:W-:Y:S01]  /*8340*/  VIADD R5, R5, 0x3f ;  /* 0x0000003f05057836 */ /* 0x001fe20000000000 */
[----:B------:R-:W-:Y:S01]  /*8350*/  UIADD3 UR13, UR21, UR13, URZ ;  /* 0x0000000d150d7290 */ /* 0x000fe2000fffe03f */
[----:B------:R-:W-:-:S03]  /*8360*/  ULDC.64 UR22, c[0x0][0x198] ;  /* 0x0000660000167ab9 */ /* 0x000fc60000000a00 */
[----:B------:R-:W-:-:S04]  /*8370*/  SHF.R.S32.HI R8, RZ, 0x1f, R5 ;  /* 0x0000001fff087819 */ /* 0x000fc80000011405 */
[----:B------:R-:W-:Y:S01]  /*8380*/  LEA.HI R8, R8, R5, RZ, 0x6 ;  /* 0x0000000508087211 */ /* 0x000fe200078f30ff */
[----:B------:R-:W-:-:S03]  /*8390*/  IMAD.MOV.U32 R5, RZ, RZ, 0x1 ;  /* 0x00000001ff057424 */ /* 0x000fc600078e00ff */
[----:B------:R-:W-:-:S05]  /*83a0*/  SHF.R.S32.HI R12, RZ, 0x6, R8 ;  /* 0x00000006ff0c7819 */ /* 0x000fca0000011408 */
[----:B------:R-:W-:-:S07]  /*83b0*/  VIADD R0, R12, 0x1 ;  /* 0x000000010c007836 */ /* 0x000fce0000000000 */
.L_x_181:
[----:B------:R-:W-:-:S03]  /*83c0*/  UMOV UR4, 0xffffffff ;  /* 0xffffffff00047882 */ /* 0x000fc60000000000 */
[----:B------:R-:W-:Y:S05]  /*83d0*/  BRA.DIV UR4, `(.L_x_170) ;  /* 0x0000000e04e07947 */ /* 0x000fea000b800000 */
[----:B------:R-:W-:-:S13]  /*83e0*/  ELECT P1, URZ, PT ;  /* 0x00000000003f782f */ /* 0x000fda0003820000 */
.L_x_194:
[----:B------:R-:W0:Y:S01]  /*83f0*/  LDC R7, c[0x0][0x28c] ;  /* 0x0000a300ff077b82 */ /* 0x000e220000000800 */
[----:B------:R-:W-:Y:S01]  /*8400*/  BSSY B1, `(.L_x_171) ;  /* 0x0000035000017945 */ /* 0x000fe20003800000 */
[----:B0-----:R-:W-:-:S13]  /*8410*/  ISETP.LT.OR P1, PT, R7, 0x1, !P1 ;  /* 0x000000010700780c */ /* 0x001fda0004f21670 */
[----:B------:R-:W-:Y:S05]  /*8420*/  @P1 BRA `(.L_x_172) ;  /* 0x0000000000c81947 */ /* 0x000fea0003800000 */
[----:B------:R-:W-:Y:S02]  /*8430*/  IMAD.SHL.U32 R14, R14, 0x80, RZ ;  /* 0x000000800e0e7824 */ /* 0x000fe400078e00ff */
[----:B------:R-:W-:Y:S02]  /*8440*/  IMAD.SHL.U32 R17, R11, 0x80, RZ ;  /* 0x000000800b117824 */ /* 0x000fe400078e00ff */
[----:B------:R-:W-:Y:S02]  /*8450*/  IMAD.MOV.U32 R20, RZ, RZ, RZ ;  /* 0x000000ffff147224 */ /* 0x000fe400078e00ff */
[----:B------:R-:W-:Y:S02]  /*8460*/  IMAD.MOV.U32 R7, RZ, RZ, R0 ;  /* 0x000000ffff077224 */ /* 0x000fe400078e0000 */
[----:B------:R-:W-:Y:S02]  /*8470*/  IMAD.MOV.U32 R8, RZ, RZ, R5 ;  /* 0x000000ffff087224 */ /* 0x000fe400078e0005 */
[----:B------:R-:W-:-:S07]  /*8480*/  IMAD.MOV.U32 R9, RZ, RZ, R13 ;  /* 0x000000ffff097224 */ /* 0x000fce00078e000d */
.L_x_176:
[----:B------:R-:W0:Y:S01]  /*8490*/  S2R R11, SR_CgaCtaId ;  /* 0x00000000000b7919 */ /* 0x000e220000008800 */
[----:B------:R-:W-:-:S04]  /*84a0*/  MOV R10, 0x400 ;  /* 0x00000400000a7802 */ /* 0x000fc80000000f00 */
[----:B0-----:R-:W-:Y:S02]  /*84b0*/  LEA R18, R11, R10, 0x18 ;  /* 0x0000000a0b127211 */ /* 0x001fe400078ec0ff */
[----:B------:R-:W-:Y:S01]  /*84c0*/  SHF.L.U32 R10, R8, 0x1f, RZ ;  /* 0x0000001f080a7819 */ /* 0x000fe200000006ff */
[----:B------:R-:W0:Y:S02]  /*84d0*/  @!P3 LDC R11, c[0x0][0x500] ;  /* 0x00014000ff0bbb82 */ /* 0x000e240000000800 */
[----:B------:R-:W-:-:S04]  /*84e0*/  IMAD R19, R9, 0x8, R18 ;  /* 0x0000000809137824 */ /* 0x000fc800078e0212 */
[----:B------:R-:W1:Y:S02]  /*84f0*/  SYNCS.PHASECHK.TRANS64.TRYWAIT P1, [R19+URZ+0x30], R10 ;  /* 0x0000300a130075a7 */ /* 0x000e64000802017f */
[----:B-1----:R-:W-:Y:S05]  /*8500*/  @!P1 BRA `(.L_x_173) ;  /* 0x0000000c00b49947 */ /* 0x002fea0003800000 */
.L_x_195:
[----:B-1----:R-:W-:Y:S01]  /*8510*/  PRMT R10, R16, 0x9910, RZ ;  /* 0x00009910100a7816 */ /* 0x002fe200000000ff */
[----:B0-----:R0:W-:Y:S03]  /*8520*/  @!P3 SYNCS.ARRIVE.TRANS64 RZ, [R19+URZ], R11 ;  /* 0x0000000b13ffb9a7 */ /* 0x0011e6000800003f */
[----:B------:R-:W-:-:S13]  /*8530*/  ISETP.NE.AND P1, PT, R10, 0x2, PT ;  /* 0x000000020a00780c */ /* 0x000fda0003f25270 */
[----:B0-----:R-:W-:Y:S05]  /*8540*/  @P1 BRA `(.L_x_174) ;  /* 0x0000000000041947 */ /* 0x001fea0003800000 */
[----:B------:R-:W-:Y:S01]  /*8550*/  BPT.TRAP 0x1 ;  /* 0x000000040000795c */ /* 0x000fe20000300000 */
.L_x_174:
[----:B------:R-:W-:Y:S05]  /*8560*/  @P0 BRA `(.L_x_175) ;  /* 0x0000000000040947 */ /* 0x000fea0003800000 */
[----:B------:R-:W-:Y:S01]  /*8570*/  BPT.TRAP 0x1 ;  /* 0x000000040000795c */ /* 0x000fe20000300000 */
.L_x_175:
[----:B------:R-:W-:Y:S01]  /*8580*/  IMAD R18, R9, 0x2000, R18 ;  /* 0x0000200009127824 */ /* 0x000fe200078e0212 */
[----:B------:R-:W-:Y:S01]  /*8590*/  R2UR UR9, R19 ;  /* 0x00000000130972ca */ /* 0x000fe200000e0000 */
[----:B------:R-:W-:Y:S01]  /*85a0*/  VIADD R7, R7, 0xffffffff ;  /* 0xffffffff07077836 */ /* 0x000fe20000000000 */
[----:B------:R-:W-:Y:S01]  /*85b0*/  UIADD3 UR4, UP0, UR22, 0xf0, URZ ;  /* 0x000000f016047890 */ /* 0x000fe2000ff1e03f */
[----:B------:R-:W-:Y:S01]  /*85c0*/  R2UR UR11, R17 ;  /* 0x00000000110b72ca */ /* 0x000fe200000e0000 */
[----:B------:R-:W-:Y:S01]  /*85d0*/  UIADD3 UR24, UP1, UR22, 0x1f0, URZ ;  /* 0x000001f016187890 */ /* 0x000fe2000ff3e03f */
[----:B------:R-:W-:Y:S01]  /*85e0*/  R2UR UR8, R18 ;  /* 0x00000000120872ca */ /* 0x000fe200000e0000 */
[----:B------:R-:W-:Y:S01]  /*85f0*/  UIADD3.X UR5, URZ, UR23, URZ, UP0, !UPT ;  /* 0x000000173f057290 */ /* 0x000fe200087fe43f */
[----:B------:R-:W-:Y:S01]  /*8600*/  R2UR UR10, R20 ;  /* 0x00000000140a72ca */ /* 0x000fe200000e0000 */
[----:B------:R-:W-:Y:S01]  /*8610*/  VIADD R9, R9, 0x1 ;  /* 0x0000000109097836 */ /* 0x000fe20000000000 */
[----:B------:R-:W-:Y:S01]  /*8620*/  R2UR UR12, R6 ;  /* 0x00000000060c72ca */ /* 0x000fe200000e0000 */
[----:B------:R-:W-:Y:S01]  /*8630*/  UIADD3.X UR25, URZ, UR23, URZ, UP1, !UPT ;  /* 0x000000173f197290 */ /* 0x000fe20008ffe43f */
[----:B------:R-:W-:Y:S01]  /*8640*/  R2UR UR19, R14 ;  /* 0x000000000e1372ca */ /* 0x000fe200000e0000 */
[----:B------:R-:W-:Y:S01]  /*8650*/  UMOV UR6, 0x0 ;  /* 0x0000000000067882 */ /* 0x000fe20000000000 */
[----:B------:R-:W-:Y:S01]  /*8660*/  ISETP.GT.AND P4, PT, R7, 0x1, PT ;  /* 0x000000010700780c */ /* 0x000fe20003f84270 */
[----:B------:R-:W-:Y:S01]  /*8670*/  UMOV UR7, 0x10000000 ;  /* 0x1000000000077882 */ /* 0x000fe20000000000 */
[----:B------:R-:W-:Y:S01]  /*8680*/  ISETP.NE.AND P1, PT, R9, 0x6, PT ;  /* 0x000000060900780c */ /* 0x000fe20003f25270 */
[----:B------:R-:W-:-:S02]  /*8690*/  VIADD R20, R20, 0x40 ;  /* 0x0000004014147836 */ /* 0x000fc40000000000 */
[----:B------:R-:W-:Y:S01]  /*86a0*/  UIADD3 UR14, UR8, 0x180, URZ ;  /* 0x00000180080e7890 */ /* 0x000fe2000fffe03f */
[----:B------:R-:W-:Y:S01]  /*86b0*/  SEL R11, RZ, 0x1, P1 ;  /* 0x00000001ff0b7807 */ /* 0x000fe20000800000 */
[----:B------:R-:W-:Y:S01]  /*86c0*/  UIADD3 UR15, UR8, 0xc180, URZ ;  /* 0x0000c180080f7890 */ /* 0x000fe2000fffe03f */
[----:B------:R-:W-:Y:S02]  /*86d0*/  SEL R9, R9, RZ, P1 ;  /* 0x000000ff09097207 */ /* 0x000fe40000800000 */
[----:B------:R-:W-:Y:S02]  /*86e0*/  LOP3.LUT R8, R8, R11, RZ, 0x3c, !PT ;  /* 0x0000000b08087212 */ /* 0x000fe400078e3cff */
[----:B------:R-:W-:Y:S02]  /*86f0*/  UMOV UR8, UR14 ;  /* 0x0000000e00087c82 */ /* 0x000fe40008000000 */
[----:B------:R0:W-:Y:S02]  /*8700*/  UTMALDG.3D [UR8], [UR4], desc[UR6] ;  /* 0x00000608040075b4 */ /* 0x0001e40008011000 */
[----:B0-----:R-:W-:Y:S01]  /*8710*/  UMOV UR8, UR15 ;  /* 0x0000000f00087c82 */ /* 0x001fe20008000000 */
[----:B------:R-:W-:-:S02]  /*8720*/  UMOV UR11, UR19 ;  /* 0x00000013000b7c82 */ /* 0x000fc40008000000 */
[----:B------:R0:W-:Y:S02]  /*8730*/  UTMALDG.3D [UR8], [UR24], desc[UR6] ;  /* 0x00000608180075b4 */ /* 0x0001e40008011000 */
[----:B0-----:R-:W-:Y:S05]  /*8740*/  @P4 BRA `(.L_x_176) ;  /* 0xfffffffc00504947 */ /* 0x001fea000383ffff */
.L_x_172:
[----:B------:R-:W-:Y:S05]  /*8750*/  BSYNC B1 ;  /* 0x0000000000017941 */ /* 0x000fea0003800000 */
.L_x_171:
[----:B------:R-:W-:Y:S01]  /*8760*/  LOP3.LUT P4, RZ, R15, 0xff, RZ, 0xc0, !PT ;  /* 0x000000ff0fff7812 */ /* 0x000fe2000788c0ff */
[----:B------:R-:W-:Y:S01]  /*8770*/  IMAD.IADD R13, R12, 0x1, R13 ;  /* 0x000000010c0d7824 */ /* 0x000fe200078e020d */
[----:B------:R-:W-:Y:S01]  /*8780*/  IADD3 R2, P5, R2, UR20, RZ ;  /* 0x0000001402027c10 */ /* 0x000fe2000ffbe0ff */
[----:B------:R-:W-:Y:S01]  /*8790*/  ULDC.64 UR4, c[0x0][0x650] ;  /* 0x0001940000047ab9 */ /* 0x000fe20000000a00 */
[----:B------:R-:W-:Y:S01]  /*87a0*/  BSSY B1, `(.L_x_177) ;  /* 0x000006a000017945 */ /* 0x000fe20003800000 */
[----:B------:R-:W-:Y:S01]  /*87b0*/  IMAD.MOV.U32 R11, RZ, RZ, -0x1 ;  /* 0xffffffffff0b7424 */ /* 0x000fe200078e00ff */
[----:B------:R-:W-:Y:S01]  /*87c0*/  ISETP.GT.U32.AND P1, PT, R13, 0x5, PT ;  /* 0x000000050d00780c */ /* 0x000fe20003f24070 */
[----:B------:R-:W-:Y:S01]  /*87d0*/  IMAD.MOV.U32 R14, RZ, RZ, -0x1 ;  /* 0xffffffffff0e7424 */ /* 0x000fe200078e00ff */
[----:B------:R-:W-:Y:S02]  /*87e0*/  IADD3.X R3, R3, UR13, RZ, P5, !PT ;  /* 0x0000000d03037c10 */ /* 0x000fe4000affe4ff */
[----:B------:R-:W-:-:S02]  /*87f0*/  ISETP.LT.U32.AND P1, PT, R12, 0x6, P1 ;  /* 0x000000060c00780c */ /* 0x000fc40000f21070 */
[----:B------:R-:W-:Y:S01]  /*8800*/  PRMT R15, RZ, 0x7610, R15 ;  /* 0x00007610ff0f7816 */ /* 0x000fe2000000000f */
[----:B------:R-:W0:Y:S01]  /*8810*/  @P4 S2R R7, SR_CgaCtaId ;  /* 0x0000000000074919 */ /* 0x000e220000008800 */
[----:B------:R-:W-:-:S04]  /*8820*/  @P4 MOV R6, 0x400 ;  /* 0x0000040000064802 */ /* 0x000fc80000000f00 */
[----:B0-----:R-:W-:Y:S01]  /*8830*/  @P4 LEA R8, R7, R6, 0x18 ;  /* 0x0000000607084211 */ /* 0x001fe200078ec0ff */
[----:B------:R-:W-:Y:S01]  /*8840*/  IMAD.WIDE.U32 R6, R13, -0x55555555, RZ ;  /* 0xaaaaaaab0d067825 */ /* 0x000fe200078e00ff */
[----:B------:R-:W-:Y:S02]  /*8850*/  SEL R6, RZ, 0x1, !P1 ;  /* 0x00000001ff067807 */ /* 0x000fe40004800000 */
[----:B------:R-:W-:Y:S01]  /*8860*/  ISETP.GE.U32.AND P1, PT, R2, UR4, PT ;  /* 0x0000000402007c0c */ /* 0x000fe2000bf26070 */
[----:B------:R0:W-:Y:S01]  /*8870*/  @P4 SYNCS.ARRIVE.TRANS64.A1T0 RZ, [R8+URZ+0x78], RZ ;  /* 0x000078ff08ff49a7 */ /* 0x0001e2000810003f */
[----:B------:R-:W-:Y:S02]  /*8880*/  ISETP.GE.U32.AND P4, PT, R12, 0x6, PT ;  /* 0x000000060c00780c */ /* 0x000fe40003f86070 */
[----:B------:R-:W-:Y:S02]  /*8890*/  ISETP.GE.U32.AND.EX P1, PT, R3, UR5, PT, P1 ;  /* 0x0000000503007c0c */ /* 0x000fe4000bf26110 */
[----:B------:R-:W-:Y:S01]  /*88a0*/  LOP3.LUT R5, R5, R6, RZ, 0x3c, !PT ;  /* 0x0000000605057212 */ /* 0x000fe200078e3cff */
[----:B------:R-:W-:Y:S01]  /*88b0*/  IMAD.MOV.U32 R6, RZ, RZ, -0x1 ;  /* 0xffffffffff067424 */ /* 0x000fe200078e00ff */
[----:B0-----:R-:W-:-:S02]  /*88c0*/  SHF.R.U32.HI R8, RZ, 0x2, R7 ;  /* 0x00000002ff087819 */ /* 0x001fc40000011607 */
[----:B------:R-:W-:-:S03]  /*88d0*/  PRMT R7, RZ, 0x7610, R7 ;  /* 0x00007610ff077816 */ /* 0x000fc60000000007 */
[----:B------:R-:W-:Y:S02]  /*88e0*/  IMAD R13, R8, -0x6, R13 ;  /* 0xfffffffa080d7824 */ /* 0x000fe400078e020d */
[----:B------:R-:W-:Y:S02]  /*88f0*/  @P4 LOP3.LUT R5, R5, 0x1, R8, 0x78, !PT ;  /* 0x0000000105054812 */ /* 0x000fe400078e7808 */
[----:B------:R-:W-:Y:S05]  /*8900*/  @P1 BRA `(.L_x_178) ;  /* 0x00000004004c1947 */ /* 0x000fea0003800000 */
[----:B------:R-:W-:Y:S01]  /*8910*/  ULDC.64 UR4, c[0x0][0x628] ;  /* 0x00018a0000047ab9 */ /* 0x000fe20000000a00 */
[----:B------:R-:W0:Y:S01]  /*8920*/  S2R R17, SR_CTAID.X ;  /* 0x0000000000117919 */ /* 0x000e220000002500 */
[----:B------:R-:W-:Y:S01]  /*8930*/  ISETP.NE.U32.AND P1, PT, RZ, UR4, PT ;  /* 0x00000004ff007c0c */ /* 0x000fe2000bf25070 */
[----:B------:R-:W-:Y:S01]  /*8940*/  ULDC UR7, c[0x0][0x630] ;  /* 0x00018c0000077ab9 */ /* 0x000fe20000000800 */
[----:B------:R-:W-:Y:S01]  /*8950*/  IMAD.MOV.U32 R6, RZ, RZ, R2 ;  /* 0x000000ffff067224 */ /* 0x000fe200078e0002 */
[----:B------:R-:W1:Y:S01]  /*8960*/  S2R R14, SR_CTAID.Y ;  /* 0x00000000000e7919 */ /* 0x000e620000002600 */
[----:B------:R-:W-:Y:S01]  /*8970*/  ISETP.NE.AND.EX P1, PT, RZ, UR5, PT, P1 ;  /* 0x00000005ff007c0c */ /* 0x000fe2000bf25310 */
[----:B------:R-:W-:-:S12]  /*8980*/  IMAD.MOV.U32 R7, RZ, RZ, R3 ;  /* 0x000000ffff077224 */ /* 0x000fd800078e0003 */
[----:B------:R-:W-:Y:S05]  /*8990*/  @!P1 BRA `(.L_x_179) ;  /* 0x0000000000289947 */ /* 0x000fea0003800000 */
[----:B------:R-:W-:Y:S02]  /*89a0*/  ULDC UR6, c[0x0][0x634] ;  /* 0x00018d0000067ab9 */ /* 0x000fe40000000800 */
[----:B------:R-:W-:-:S05]  /*89b0*/  IADD3 R11, P1, R2, UR6, RZ ;  /* 0x00000006020b7c10 */ /* 0x000fca000ff3e0ff */
[----:B------:R-:W-:-:S04]  /*89c0*/  IMAD.X R19, RZ, RZ, R3, P1 ;  /* 0x000000ffff137224 */ /* 0x000fc800008e0603 */
[----:B------:R-:W-:-:S04]  /*89d0*/  IMAD.WIDE.U32 R8, R19, UR4, RZ ;  /* 0x0000000413087c25 */ /* 0x000fc8000f8e00ff */
[----:B------:R-:W-:-:S04]  /*89e0*/  IMAD.WIDE.U32 R8, P1, R11, UR5, R8 ;  /* 0x000000050b087c25 */ /* 0x000fc8000f820008 */
[----:B------:R-:W-:-:S04]  /*89f0*/  IMAD.WIDE.U32 R10, R11, UR4, RZ ;  /* 0x000000040b0a7c25 */ /* 0x000fc8000f8e00ff */
[----:B------:R-:W-:Y:S01]  /*8a00*/  IMAD.X R7, RZ, RZ, RZ, P1 ;  /* 0x000000ffff077224 */ /* 0x000fe200008e06ff */
[----:B------:R-:W-:Y:S01]  /*8a10*/  IADD3 RZ, P1, R11, R8, RZ ;  /* 0x000000080bff7210 */ /* 0x000fe20007f3e0ff */
[----:B------:R-:W-:-:S04]  /*8a20*/  IMAD.MOV.U32 R6, RZ, RZ, R9 ;  /* 0x000000ffff067224 */ /* 0x000fc800078e0009 */
[----:B------:R-:W-:-:S08]  /*8a30*/  IMAD.WIDE.U32.X R6, R19, UR5, R6, P1 ;  /* 0x0000000513067c25 */ /* 0x000fd000088e0406 */
.L_x_179:
[--C-:B------:R-:W-:Y:S01]  /*8a40*/  SHF.R.U64 R10, R6, UR7, R7.reuse ;  /* 0x00000007060a7c19 */ /* 0x100fe20008001207 */
[----:B------:R-:W-:Y:S01]  /*8a50*/  ULDC.64 UR4, c[0x0][0x620] ;  /* 0x0001880000047ab9 */ /* 0x000fe20000000a00 */
[----:B------:R-:W-:Y:S01]  /*8a60*/  SHF.R.U32.HI R6, RZ, UR7, R7 ;  /* 0x00000007ff067c19 */ /* 0x000fe20008011607 */
[----:B------:R-:W2:Y:S01]  /*8a70*/  LDC R22, c[0x0][0x144] ;  /* 0x00005100ff167b82 */ /* 0x000ea20000000800 */
[----:B------:R-:W-:Y:S01]  /*8a80*/  IADD3 R9, P1, RZ, -R10, RZ ;  /* 0x8000000aff097210 */ /* 0x000fe20007f3e0ff */
[----:B------:R-:W-:Y:S01]  /*8a90*/  ULDC.64 UR8, c[0x0][0x640] ;  /* 0x0001900000087ab9 */ /* 0x000fe20000000a00 */
[----:B0-----:R-:W-:Y:S01]  /*8aa0*/  I2FP.F32.U32 R11, R17 ;  /* 0x00000011000b7245 */ /* 0x001fe20000201000 */
[----:B------:R-:W-:Y:S02]  /*8ab0*/  ULDC UR6, c[0x0][0x608] ;  /* 0x0001820000067ab9 */ /* 0x000fe40000000800 */
[----:B------:R-:W-:Y:S01]  /*8ac0*/  IMAD.X R6, RZ, RZ, ~R6, P1 ;  /* 0x000000ffff067224 */ /* 0x000fe200008e0e06 */
[----:B------:R-:W-:Y:S01]  /*8ad0*/  ISETP.NE.U32.AND P1, PT, RZ, UR8, PT ;  /* 0x00000008ff007c0c */ /* 0x000fe2000bf25070 */
[----:B------:R-:W0:Y:S02]  /*8ae0*/  LDC R19, c[0x0][0x148] ;  /* 0x00005200ff137b82 */ /* 0x000e240000000800 */
[----:B------:R-:W-:Y:S01]  /*8af0*/  IMAD R8, R6, UR4, RZ ;  /* 0x0000000406087c24 */ /* 0x000fe2000f8e02ff */
[----:B------:R-:W-:Y:S01]  /*8b00*/  ISETP.NE.AND.EX P1, PT, RZ, UR9, PT, P1 ;  /* 0x00000009ff007c0c */ /* 0x000fe2000bf25310 */
[----:B------:R-:W-:Y:S01]  /*8b10*/  IMAD.WIDE.U32 R6, R9, UR4, R2 ;  /* 0x0000000409067c25 */ /* 0x000fe2000f8e0002 */
[----:B------:R-:W-:-:S03]  /*8b20*/  ULDC UR4, c[0x0][0x150] ;  /* 0x0000540000047ab9 */ /* 0x000fc60000000800 */
[----:B------:R-:W-:Y:S02]  /*8b30*/  IMAD R9, R9, UR5, R8 ;  /* 0x0000000509097c24 */ /* 0x000fe4000f8e0208 */
[----:B------:R-:W-:Y:S01]  /*8b40*/  FMUL R8, R11, UR4 ;  /* 0x000000040b087c20 */ /* 0x000fe20008400000 */
[----:B------:R-:W-:Y:S01]  /*8b50*/  ULDC UR4, c[0x0][0x618] ;  /* 0x0001860000047ab9 */ /* 0x000fe20000000800 */
[----:B------:R-:W-:Y:S01]  /*8b60*/  ULDC UR5, c[0x0][0x154] ;  /* 0x0000550000057ab9 */ /* 0x000fe20000000800 */
[----:B------:R-:W-:-:S03]  /*8b70*/  IMAD.IADD R7, R7, 0x1, R9 ;  /* 0x0000000107077824 */ /* 0x000fc600078e0209 */
[----:B------:R-:W3:Y:S02]  /*8b80*/  F2I.U32.TRUNC.NTZ R8, R8 ;  /* 0x0000000800087305 */ /* 0x000ee4000020f000 */
[----:B------:R-:W-:Y:S02]  /*8b90*/  SHF.R.U64 R11, R6, UR4, R7 ;  /* 0x00000004060b7c19 */ /* 0x000fe40008001207 */
[----:B-1----:R-:W-:-:S05]  /*8ba0*/  I2FP.F32.U32 R6, R14 ;  /* 0x0000000e00067245 */ /* 0x002fca0000201000 */
[----:B------:R-:W-:Y:S01]  /*8bb0*/  FMUL R21, R6, UR5 ;  /* 0x0000000506157c20 */ /* 0x000fe20008400000 */
[----:B------:R-:W-:Y:S01]  /*8bc0*/  SHF.R.U32.HI R6, RZ, UR4, R7 ;  /* 0x00000004ff067c19 */ /* 0x000fe20008011607 */
[----:B------:R-:W-:-:S03]  /*8bd0*/  ULDC UR4, c[0x0][0x658] ;  /* 0x0001960000047ab9 */ /* 0x000fc60000000800 */
[--C-:B------:R-:W-:Y:S01]  /*8be0*/  SHF.R.U64 R20, R11, UR6, R6.reuse ;  /* 0x000000060b147c19 */ /* 0x100fe20008001206 */
[----:B------:R-:W1:Y:S01]  /*8bf0*/  F2I.U32.TRUNC.NTZ R21, R21 ;  /* 0x0000001500157305 */ /* 0x000e62000020f000 */
[----:B------:R-:W-:Y:S01]  /*8c00*/  SHF.R.U32.HI R7, RZ, UR6, R6 ;  /* 0x00000006ff077c19 */ /* 0x000fe20008011606 */
[----:B---3--:R-:W-:-:S03]  /*8c10*/  IMAD.MOV R8, RZ, RZ, -R8 ;  /* 0x000000ffff087224 */ /* 0x008fc600078e0a08 */
[----:B------:R-:W-:Y:S01]  /*8c20*/  SHF.R.U64 R18, R20, UR4, R7 ;  /* 0x0000000414127c19 */ /* 0x000fe20008001207 */
[----:B--2---:R-:W-:Y:S01]  /*8c30*/  IMAD R17, R22, R8, R17 ;  /* 0x0000000816117224 */ /* 0x004fe200078e0211 */
[----:B------:R-:W-:-:S03]  /*8c40*/  SHF.R.U32.HI R23, RZ, UR4, R7 ;  /* 0x00000004ff177c19 */ /* 0x000fc60008011607 */
[----:B------:R-:W-:Y:S02]  /*8c50*/  IMAD.MOV.U32 R6, RZ, RZ, R18 ;  /* 0x000000ffff067224 */ /* 0x000fe400078e0012 */
[----:B------:R-:W-:Y:S01]  /*8c60*/  IMAD.MOV.U32 R7, RZ, RZ, R23 ;  /* 0x000000ffff077224 */ /* 0x000fe200078e0017 */
[----:B-1----:R-:W-:Y:S06]  /*8c70*/  @!P1 BRA `(.L_x_180) ;  /* 0x0000000000289947 */ /* 0x002fec0003800000 */
[----:B------:R-:W-:Y:S02]  /*8c80*/  ULDC UR4, c[0x0][0x64c] ;  /* 0x0001930000047ab9 */ /* 0x000fe40000000800 */
[----:B------:R-:W-:-:S05]  /*8c90*/  IADD3 R7, P1, R18, UR4, RZ ;  /* 0x0000000412077c10 */ /* 0x000fca000ff3e0ff */
[----:B------:R-:W-:-:S04]  /*8ca0*/  IMAD.X R23, RZ, RZ, R23, P1 ;  /* 0x000000ffff177224 */ /* 0x000fc800008e0617 */
[----:B------:R-:W-:-:S04]  /*8cb0*/  IMAD.WIDE.U32 R8, R23, UR8, RZ ;  /* 0x0000000817087c25 */ /* 0x000fc8000f8e00ff */
[----:B------:R-:W-:-:S04]  /*8cc0*/  IMAD.WIDE.U32 R8, P1, R7, UR9, R8 ;  /* 0x0000000907087c25 */ /* 0x000fc8000f820008 */
[----:B------:R-:W-:-:S04]  /*8cd0*/  IMAD.WIDE.U32 R6, R7, UR8, RZ ;  /* 0x0000000807067c25 */ /* 0x000fc8000f8e00ff */
[----:B------:R-:W-:Y:S01]  /*8ce0*/  IMAD.MOV.U32 R6, RZ, RZ, R9 ;  /* 0x000000ffff067224 */ /* 0x000fe200078e0009 */
[----:B------:R-:W-:Y:S01]  /*8cf0*/  IADD3 RZ, P4, R7, R8, RZ ;  /* 0x0000000807ff7210 */ /* 0x000fe20007f9e0ff */
[----:B------:R-:W-:-:S04]  /*8d00*/  IMAD.X R7, RZ, RZ, RZ, P1 ;  /* 0x000000ffff077224 */ /* 0x000fc800008e06ff */
[----:B------:R-:W-:-:S08]  /*8d10*/  IMAD.WIDE.U32.X R6, R23, UR9, R6, P4 ;  /* 0x0000000917067c25 */ /* 0x000fd0000a0e0406 */
.L_x_180:
[----:B------:R-:W-:Y:S01]  /*8d20*/  ULDC UR4, c[0x0][0x648] ;  /* 0x0001920000047ab9 */ /* 0x000fe20000000800 */
[----:B------:R-:W-:Y:S01]  /*8d30*/  LOP3.LUT R20, R20, UR17, RZ, 0xc0, !PT ;  /* 0x0000001114147c12 */ /* 0x000fe2000f8ec0ff */
[----:B------:R-:W-:Y:S01]  /*8d40*/  IMAD.MOV R21, RZ, RZ, -R21 ;  /* 0x000000ffff157224 */ /* 0x000fe200078e0a15 */
[----:B------:R-:W-:Y:S01]  /*8d50*/  SHF.R.U64 R7, R6, UR4, R7 ;  /* 0x0000000406077c19 */ /* 0x000fe20008001207 */
[----:B------:R-:W-:Y:S01]  /*8d60*/  ULDC UR4, c[0x0][0x638] ;  /* 0x00018e0000047ab9 */ /* 0x000fe20000000800 */
[----:B------:R-:W-:Y:S01]  /*8d70*/  LOP3.LUT R11, R11, UR16, RZ, 0xc0, !PT ;  /* 0x000000100b0b7c12 */ /* 0x000fe2000f8ec0ff */
[----:B0-----:R-:W-:Y:S01]  /*8d80*/  @P2 IMAD R17, R19, R21, R14 ;  /* 0x0000001513112224 */ /* 0x001fe200078e020e */
[----:B------:R-:W-:Y:S01]  /*8d90*/  ULDC UR5, c[0x0][0x610] ;  /* 0x0001840000057ab9 */ /* 0x000fe20000000800 */
[----:B------:R-:W-:Y:S02]  /*8da0*/  IMAD.MOV R9, RZ, RZ, -R7 ;  /* 0x000000ffff097224 */ /* 0x000fe400078e0a07 */
[----:B------:R-:W-:-:S02]  /*8db0*/  IMAD R20, R7, UR18, R20 ;  /* 0x0000001207147c24 */ /* 0x000fc4000f8e0214 */
[----:B------:R-:W-:Y:S01]  /*8dc0*/  IMAD R18, R9, UR4, R18 ;  /* 0x0000000409127c24 */ /* 0x000fe2000f8e0212 */
[----:B------:R-:W-:Y:S01]  /*8dd0*/  ULDC UR4, c[0x0][0x600] ;  /* 0x0001800000047ab9 */ /* 0x000fe20000000800 */
[----:B------:R-:W-:Y:S02]  /*8de0*/  IMAD R17, R20, UR5, R17 ;  /* 0x0000000514117c24 */ /* 0x000fe4000f8e0211 */
[----:B------:R-:W-:Y:S02]  /*8df0*/  IMAD R18, R18, UR4, R11 ;  /* 0x0000000412127c24 */ /* 0x000fe4000f8e020b */
[----:B------:R-:W-:Y:S02]  /*8e00*/  IMAD.MOV.U32 R7, RZ, RZ, 0x1 ;  /* 0x00000001ff077424 */ /* 0x000fe400078e00ff */
[----:B------:R-:W-:Y:S01]  /*8e10*/  IMAD.MOV.U32 R6, RZ, RZ, R10 ;  /* 0x000000ffff067224 */ /* 0x000fe200078e000a */
[----:B------:R-:W-:Y:S02]  /*8e20*/  SEL R14, R18, R17, !P2 ;  /* 0x00000011120e7207 */ /* 0x000fe40005000000 */
[----:B------:R-:W-:-:S07]  /*8e30*/  SEL R11, R17, R18, !P2 ;  /* 0x00000012110b7207 */ /* 0x000fce0005000000 */
.L_x_178:
[----:B------:R-:W-:Y:S05]  /*8e40*/  BSYNC B1 ;  /* 0x0000000000017941 */ /* 0x000fea0003800000 */
.L_x_177:
[----:B------:R-:W-:-:S13]  /*8e50*/  LOP3.LUT P1, RZ, R7, 0xff, RZ, 0xc0, !PT ;  /* 0x000000ff07ff7812 */ /* 0x000fda000782c0ff */
[----:B------:R-:W-:Y:S05]  /*8e60*/  @P1 BRA `(.L_x_181) ;  /* 0xfffffff400541947 */ /* 0x000fea000383ffff */
[----:B------:R-:W-:Y:S05]  /*8e70*/  BSYNC B0 ;  /* 0x0000000000007941 */ /* 0x000fea0003800000 */
.L_x_169:
[----:B------:R-:W-:-:S03]  /*8e80*/  UMOV UR4, 0xffffffff ;  /* 0xffffffff00047882 */ /* 0x000fc60000000000 */
[----:B------:R-:W-:Y:S05]  /*8e90*/  BRA.DIV UR4, `(.L_x_182) ;  /* 0x0000000604647947 */ /* 0x000fea000b800000 */
[----:B------:R-:W-:-:S13]  /*8ea0*/  ELECT P0, URZ, PT ;  /* 0x00000000003f782f */ /* 0x000fda0003800000 */
.L_x_198:
[----:B------:R-:W-:Y:S04]  /*8eb0*/  BSSY B0, `(.L_x_183) ;  /* 0x000003d000007945 */ /* 0x000fe80003800000 */
[----:B------:R-:W-:Y:S05]  /*8ec0*/  @!P0 BRA `(.L_x_184) ;  /* 0x0000000000ec8947 */ /* 0x000fea0003800000 */
[----:B------:R-:W-:-:S04]  /*8ed0*/  LOP3.LUT R4, R4, 0x2, RZ, 0xfc, !PT ;  /* 0x0000000204047812 */ /* 0x000fc800078efcff */
[----:B------:R-:W-:-:S13]  /*8ee0*/  ISETP.NE.AND P0, PT, R4, 0x3, PT ;  /* 0x000000030400780c */ /* 0x000fda0003f05270 */
[----:B------:R-:W-:Y:S05]  /*8ef0*/  @!P0 BRA `(.L_x_185) ;  /* 0x0000000000048947 */ /* 0x000fea0003800000 */
[----:B------:R-:W-:Y:S01]  /*8f00*/  BPT.TRAP 0x1 ;  /* 0x000000040000795c */ /* 0x000fe20000300000 */
.L_x_185:
[----:B------:R-:W0:Y:S01]  /*8f10*/  S2R R3, SR_CgaCtaId ;  /* 0x0000000000037919 */ /* 0x000e220000008800 */
[----:B------:R-:W-:-:S04]  /*8f20*/  MOV R0, 0x400 ;  /* 0x0000040000007802 */ /* 0x000fc80000000f00 */
[----:B0-----:R-:W-:Y:S02]  /*8f30*/  LEA R0, R3, R0, 0x18 ;  /* 0x0000000003007211 */ /* 0x001fe400078ec0ff */
[----:B------:R-:W-:-:S03]  /*8f40*/  SHF.L.U32 R3, R5, 0x1f, RZ ;  /* 0x0000001f05037819 */ /* 0x000fc600000006ff */
[----:B------:R-:W-:-:S04]  /*8f50*/  VIADD R0, R0, 0x30 ;  /* 0x0000003000007836 */ /* 0x000fc80000000000 */
[C---:B------:R-:W-:Y:S02]  /*8f60*/  IMAD R6, R13.reuse, 0x8, R0 ;  /* 0x000000080d067824 */ /* 0x040fe400078e0200 */
[----:B------:R-:W-:Y:S02]  /*8f70*/  VIADD R13, R13, 0x1 ;  /* 0x000000010d0d7836 */ /* 0x000fe40000000000 */
[----:B------:R-:W0:Y:S03]  /*8f80*/  SYNCS.PHASECHK.TRANS64.TRYWAIT P0, [R6+URZ], R3 ;  /* 0x00000003060075a7 */ /* 0x000e26000800017f */
[----:B------:R-:W-:-:S04]  /*8f90*/  ISETP.NE.AND P1, PT, R13, 0x6, PT ;  /* 0x000000060d00780c */ /* 0x000fc80003f25270 */
[----:B------:R-:W-:Y:S02]  /*8fa0*/  SEL R2, RZ, 0x1, P1 ;  /* 0x00000001ff027807 */ /* 0x000fe40000800000 */
[----:B------:R-:W-:Y:S02]  /*8fb0*/  SEL R13, R13, RZ, P1 ;  /* 0x000000ff0d0d7207 */ /* 0x000fe40000800000 */
[----:B------:R-:W-:-:S03]  /*8fc0*/  LOP3.LUT R8, R5, R2, RZ, 0x3c, !PT ;  /* 0x0000000205087212 */ /* 0x000fc600078e3cff */
[----:B------:R-:W-:Y:S01]  /*8fd0*/  IMAD R7, R13, 0x8, R0 ;  /* 0x000000080d077824 */ /* 0x000fe200078e0200 */
[----:B------:R-:W-:Y:S01]  /*8fe0*/  SHF.L.U32 R4, R8, 0x1f, RZ ;  /* 0x0000001f08047819 */ /* 0x000fe200000006ff */
[----:B0-----:R-:W-:Y:S06]  /*8ff0*/  @!P0 BRA `(.L_x_186) ;  /* 0x0000000400308947 */ /* 0x001fec0003800000 */
.L_x_199:
[----:B------:R-:W1:Y:S01]  /*9000*/  SYNCS.PHASECHK.TRANS64.TRYWAIT P0, [R7+URZ], R4 ;  /* 0x00000004070075a7 */ /* 0x000e62000800017f */
[----:B------:R-:W-:-:S05]  /*9010*/  VIADD R2, R13, 0x1 ;  /* 0x000000010d027836 */ /* 0x000fca0000000000 */
[----:B------:R-:W-:-:S04]  /*9020*/  ISETP.NE.AND P1, PT, R2, 0x6, PT ;  /* 0x000000060200780c */ /* 0x000fc80003f25270 */
[----:B0-----:R-:W-:Y:S02]  /*9030*/  SEL R3, RZ, 0x1, P1 ;  /* 0x00000001ff037807 */ /* 0x001fe40000800000 */
[----:B------:R-:W-:Y:S02]  /*9040*/  SEL R9, R2, RZ, P1 ;  /* 0x000000ff02097207 */ /* 0x000fe40000800000 */
[----:B------:R-:W-:-:S03]  /*9050*/  LOP3.LUT R8, R8, R3, RZ, 0x3c, !PT ;  /* 0x0000000308087212 */ /* 0x000fc600078e3cff */
[----:B------:R-:W-:Y:S01]  /*9060*/  IMAD R6, R9, 0x8, R0 ;  /* 0x0000000809067824 */ /* 0x000fe200078e0200 */
[----:B------:R-:W-:Y:S01]  /*9070*/  SHF.L.U32 R5, R8, 0x1f, RZ ;  /* 0x0000001f08057819 */ /* 0x000fe200000006ff */
[----:B-1----:R-:W-:Y:S06]  /*9080*/  @!P0 BRA `(.L_x_187) ;  /* 0x0000000400208947 */ /* 0x002fec0003800000 */
.L_x_200:
[----:B------:R-:W1:Y:S01]  /*9090*/  SYNCS.PHASECHK.TRANS64.TRYWAIT P0, [R6+URZ], R5 ;  /* 0x00000005060075a7 */ /* 0x000e62000800017f */
[----:B------:R-:W-:-:S05]  /*90a0*/  VIADD R2, R9, 0x1 ;  /* 0x0000000109027836 */ /* 0x000fca0000000000 */
[----:B------:R-:W-:-:S04]  /*90b0*/  ISETP.NE.AND P1, PT, R2, 0x6, PT ;  /* 0x000000060200780c */ /* 0x000fc80003f25270 */
[----:B------:R-:W-:Y:S02]  /*90c0*/  SEL R3, RZ, 0x1, P1 ;  /* 0x00000001ff037807 */ /* 0x000fe40000800000 */
[----:B0-----:R-:W-:Y:S02]  /*90d0*/  SEL R7, R2, RZ, P1 ;  /* 0x000000ff02077207 */ /* 0x001fe40000800000 */
[----:B------:R-:W-:-:S03]  /*90e0*/  LOP3.LUT R8, R8, R3, RZ, 0x3c, !PT ;  /* 0x0000000308087212 */ /* 0x000fc600078e3cff */
[----:B------:R-:W-:Y:S01]  /*90f0*/  IMAD R9, R7, 0x8, R0 ;  /* 0x0000000807097824 */ /* 0x000fe200078e0200 */
[----:B------:R-:W-:Y:S01]  /*9100*/  SHF.L.U32 R4, R8, 0x1f, RZ ;  /* 0x0000001f08047819 */ /* 0x000fe200000006ff */
[----:B-1----:R-:W-:Y:S06]  /*9110*/  @!P0 BRA `(.L_x_188) ;  /* 0x0000000400108947 */ /* 0x002fec0003800000 */
.L_x_201:
[----:B------:R-:W1:Y:S01]  /*9120*/  SYNCS.PHASECHK.TRANS64.TRYWAIT P0, [R9+URZ], R4 ;  /* 0x00000004090075a7 */ /* 0x000e62000800017f */
[----:B------:R-:W-:-:S05]  /*9130*/  VIADD R2, R7, 0x1 ;  /* 0x0000000107027836 */ /* 0x000fca0000000000 */
[----:B------:R-:W-:-:S04]  /*9140*/  ISETP.NE.AND P1, PT, R2, 0x6, PT ;  /* 0x000000060200780c */ /* 0x000fc80003f25270 */
[----:B------:R-:W-:Y:S02]  /*9150*/  SEL R3, RZ, 0x1, P1 ;  /* 0x00000001ff037807 */ /* 0x000fe40000800000 */
[----:B------:R-:W-:Y:S02]  /*9160*/  SEL R7, R2, RZ, P1 ;  /* 0x000000ff02077207 */ /* 0x000fe40000800000 */
[----:B------:R-:W-:-:S03]  /*9170*/  LOP3.LUT R11, R8, R3, RZ, 0x3c, !PT ;  /* 0x00000003080b7212 */ /* 0x000fc600078e3cff */
[----:B0-----:R-:W-:Y:S01]  /*9180*/  IMAD R6, R7, 0x8, R0 ;  /* 0x0000000807067824 */ /* 0x001fe200078e0200 */
[----:B------:R-:W-:Y:S01]  /*9190*/  SHF.L.U32 R5, R11, 0x1f, RZ ;  /* 0x0000001f0b057819 */ /* 0x000fe200000006ff */
[----:B-1----:R-:W-:Y:S06]  /*91a0*/  @!P0 BRA `(.L_x_189) ;  /* 0x0000000400008947 */ /* 0x002fec0003800000 */
.L_x_202:
[----:B------:R-:W1:Y:S01]  /*91b0*/  SYNCS.PHASECHK.TRANS64.TRYWAIT P0, [R6+URZ], R5 ;  /* 0x00000005060075a7 */ /* 0x000e62000800017f */
[----:B------:R-:W-:-:S05]  /*91c0*/  VIADD R2, R7, 0x1 ;  /* 0x0000000107027836 */ /* 0x000fca0000000000 */
[----:B------:R-:W-:-:S04]  /*91d0*/  ISETP.NE.AND P1, PT, R2, 0x6, PT ;  /* 0x000000060200780c */ /* 0x000fc80003f25270 */
[----:B0-----:R-:W-:Y:S02]  /*91e0*/  SEL R4, RZ, 0x1, P1 ;  /* 0x00000001ff047807 */ /* 0x001fe40000800000 */
[----:B------:R-:W-:Y:S02]  /*91f0*/  SEL R3, R2, RZ, P1 ;  /* 0x000000ff02037207 */ /* 0x000fe40000800000 */
[----:B------:R-:W-:Y:S01]  /*9200*/  LOP3.LUT R4, R11, R4, RZ, 0x3c, !PT ;  /* 0x000000040b047212 */ /* 0x000fe200078e3cff */
[----:B-1----:R-:W-:Y:S06]  /*9210*/  @!P0 BRA `(.L_x_190) ;  /* 0x0000000000f88947 */ /* 0x002fec0003800000 */
.L_x_203:
[----:B------:R-:W-:Y:S01]  /*9220*/  IMAD R3, R3, 0x8, R0 ;  /* 0x0000000803037824 */ /* 0x000fe200078e0200 */
[----:B------:R-:W-:-:S07]  /*9230*/  SHF.L.U32 R0, R4, 0x1f, RZ ;  /* 0x0000001f04007819 */ /* 0x000fce00000006ff */
.L_x_191:
[----:B-1----:R1:W2:Y:S02]  /*9240*/  SYNCS.PHASECHK.TRANS64.TRYWAIT P0, [R3+URZ], R0 ;  /* 0x00000000030075a7 */ /* 0x0022a4000800017f */
[----:B--2---:R-:W-:Y:S05]  /*9250*/  @!P0 NANOSLEEP.SYNCS 0x989680 ;  /* 0x009896800000895d */ /* 0x004fea0003900000 */
[----:B------:R-:W2:Y:S02]  /*9260*/  @!P0 SYNCS.PHASECHK.TRANS64 P0, [R3+URZ], R0 ;  /* 0x00000000030085a7 */ /* 0x000ea4000800007f */
[----:B--2---:R-:W-:Y:S05]  /*9270*/  @!P0 BRA `(.L_x_191) ;  /* 0xfffffffc00f08947 */ /* 0x004fea000383ffff */
.L_x_184:
[----:B------:R-:W-:Y:S05]  /*9280*/  BSYNC B0 ;  /* 0x0000000000007941 */ /* 0x000fea0003800000 */
.L_x_183:
[----:B------:R-:W-:Y:S05]  /*9290*/  EXIT ;  /* 0x000000000000794d */ /* 0x000fea0003800000 */
.L_x_17:
[----:B-1----:R-:W-:-:S04]  /*92a0*/  IMAD.U32 R11, RZ, RZ, UR6 ;  /* 0x00000006ff0b7e24 */ /* 0x002fc8000f8e00ff */
[----:B------:R1:W4:Y:S03]  /*92b0*/  SYNCS.PHASECHK.TRANS64.TRYWAIT P0, [R11+URZ], R10 ;  /* 0x0000000a0b0075a7 */ /* 0x000326000800017f */
[----:B----4-:R-:W-:Y:S05]  /*92c0*/  @!P0 NANOSLEEP.SYNCS 0x989680 ;  /* 0x009896800000895d */ /* 0x010fea0003900000 */
[----:B------:R-:W4:Y:S02]  /*92d0*/  @!P0 SYNCS.PHASECHK.TRANS64 P0, [R11+URZ], R10 ;  /* 0x0000000a0b0085a7 */ /* 0x000f24000800007f */
[----:B----4-:R-:W-:Y:S05]  /*92e0*/  @!P0 BRA `(.L_x_17) ;  /* 0xfffffffc00ec8947 */ /* 0x010fea000383ffff */
[----:B------:R-:W-:Y:S05]  /*92f0*/  BRA `(.L_x_16) ;  /* 0xffffff8000a47947 */ /* 0x000fea000383ffff */
.L_x_23:
[----:B-1----:R-:W-:-:S04]  /*9300*/  IMAD.U32 R140, RZ, RZ, UR12 ;  /* 0x0000000cff8c7e24 */ /* 0x002fc8000f8e00ff */
[----:B------:R1:W4:Y:S03]  /*9310*/  SYNCS.PHASECHK.TRANS64.TRYWAIT P0, [R140+URZ], R11 ;  /* 0x0000000b8c0075a7 */ /* 0x000326000800017f */
[----:B----4-:R-:W-:Y:S05]  /*9320*/  @!P0 NANOSLEEP.SYNCS 0x989680 ;  /* 0x009896800000895d */ /* 0x010fea0003900000 */
[----:B------:R-:W4:Y:S02]  /*9330*/  @!P0 SYNCS.PHASECHK.TRANS64 P0, [R140+URZ], R11 ;  /* 0x0000000b8c0085a7 */ /* 0x000f24000800007f */
[----:B----4-:R-:W-:Y:S05]  /*9340*/  @!P0 BRA `(.L_x_23) ;  /* 0xfffffffc00ec8947 */ /* 0x010fea000383ffff */
[----:B------:R-:W-:Y:S05]  /*9350*/  BRA `(.L_x_22) ;  /* 0xffffff8800e87947 */ /* 0x000fea000383ffff */
.L_x_170:
[----:B------:R-:W-:Y:S01]  /*9360*/  BSSY B1, `(.L_x_192) ;  /* 0x0000006000017945 */ /* 0x000fe20003800000 */
[----:B------:R-:W-:-:S07]  /*9370*/  IMAD.MOV.U32 R7, RZ, RZ, -0x1 ;  /* 0xffffffffff077424 */ /* 0x000fce00078e00ff */
[----:B------:R-:W-:Y:S05]  /*9380*/  WARPSYNC.COLLECTIVE R7, `(.L_x_193) ;  /* 0x00000000070c7348 */ /* 0x000fea0003c00000 */
[----:B------:R-:W-:Y:S02]  /*9390*/  ELECT P1, UR62, PT ;  /* 0x00000000003e782f */ /* 0x000fe40003820000 */
[----:B------:R-:W-:Y:S01]  /*93a0*/  MOV R7, UR62 ;  /* 0x0000003e00077c02 */ /* 0x000fe20008000f00 */
[----:B------:R-:W-:Y:S10]  /*93b0*/  ENDCOLLECTIVE ;  /* 0x000000000000791b */ /* 0x000ff40003800000 */
.L_x_193:
[----:B------:R-:W-:Y:S05]  /*93c0*/  BSYNC B1 ;  /* 0x0000000000017941 */ /* 0x000fea0003800000 */
.L_x_192:
[----:B------:R-:W-:Y:S05]  /*93d0*/  BRA `(.L_x_194) ;  /* 0xfffffff000047947 */ /* 0x000fea000383ffff */
.L_x_173:
[----:B-1----:R1:W2:Y:S02]  /*93e0*/  SYNCS.PHASECHK.TRANS64.TRYWAIT P1, [R19+URZ+0x30], R10 ;  /* 0x0000300a130075a7 */ /* 0x0022a4000802017f */
[----:B--2---:R-:W-:Y:S05]  /*93f0*/  @!P1 NANOSLEEP.SYNCS 0x989680 ;  /* 0x009896800000995d */ /* 0x004fea0003900000 */
[----:B------:R-:W2:Y:S02]  /*9400*/  @!P1 SYNCS.PHASECHK.TRANS64 P1, [R19+URZ+0x30], R10 ;  /* 0x0000300a130095a7 */ /* 0x000ea4000802007f */
[----:B--2---:R-:W-:Y:S05]  /*9410*/  @!P1 BRA `(.L_x_173) ;  /* 0xfffffffc00f09947 */ /* 0x004fea000383ffff */
[----:B------:R-:W-:Y:S05]  /*9420*/  BRA `(.L_x_195) ;  /* 0xfffffff000387947 */ /* 0x000fea000383ffff */
.L_x_182:
[----:B------:R-:W-:Y:S01]  /*9430*/  BSSY B0, `(.L_x_196) ;  /* 0x0000006000007945 */ /* 0x000fe20003800000 */
[----:B------:R-:W-:-:S07]  /*9440*/  IMAD.MOV.U32 R7, RZ, RZ, -0x1 ;  /* 0xffffffffff077424 */ /* 0x000fce00078e00ff */
[----:B------:R-:W-:Y:S05]  /*9450*/  WARPSYNC.COLLECTIVE R7, `(.L_x_197) ;  /* 0x00000000070c7348 */ /* 0x000fea0003c00000 */
[----:B------:R-:W-:Y:S02]  /*9460*/  ELECT P1, UR62, PT ;  /* 0x00000000003e782f */ /* 0x000fe40003820000 */
[----:B------:R-:W-:Y:S01]  /*9470*/  MOV R7, UR62 ;  /* 0x0000003e00077c02 */ /* 0x000fe20008000f00 */
[----:B------:R-:W-:Y:S10]  /*9480*/  ENDCOLLECTIVE ;  /* 0x000000000000791b */ /* 0x000ff40003800000 */
.L_x_197:
[----:B------:R-:W-:Y:S05]  /*9490*/  BSYNC B0 ;  /* 0x0000000000007941 */ /* 0x000fea0003800000 */
.L_x_196:
[----:B------:R-:W-:Y:S01]  /*94a0*/  PLOP3.LUT P0, PT, P1, PT, PT, 0x80, 0x0 ;  /* 0x000000000000781c */ /* 0x000fe20000f0f070 */
[----:B------:R-:W-:-:S12]  /*94b0*/  BRA `(.L_x_198) ;  /* 0xfffffff8007c7947 */ /* 0x000fd8000383ffff */
.L_x_186:
[----:B0-----:R0:W1:Y:S02]  /*94c0*/  SYNCS.PHASECHK.TRANS64.TRYWAIT P0, [R6+URZ], R3 ;  /* 0x00000003060075a7 */ /* 0x001064000800017f */
[----:B-1----:R-:W-:Y:S05]  /*94d0*/  @!P0 NANOSLEEP.SYNCS 0x989680 ;  /* 0x009896800000895d */ /* 0x002fea0003900000 */
[----:B------:R-:W1:Y:S02]  /*94e0*/  @!P0 SYNCS.PHASECHK.TRANS64 P0, [R6+URZ], R3 ;  /* 0x00000003060085a7 */ /* 0x000e64000800007f */
[----:B-1----:R-:W-:Y:S05]  /*94f0*/  @!P0 BRA `(.L_x_186) ;  /* 0xfffffffc00f08947 */ /* 0x002fea000383ffff */
[----:B------:R-:W-:Y:S05]  /*9500*/  BRA `(.L_x_199) ;  /* 0xfffffff800bc7947 */ /* 0x000fea000383ffff */
.L_x_187:
[----:B0-----:R0:W1:Y:S02]  /*9510*/  SYNCS.PHASECHK.TRANS64.TRYWAIT P0, [R7+URZ], R4 ;  /* 0x00000004070075a7 */ /* 0x001064000800017f */
[----:B-1----:R-:W-:Y:S05]  /*9520*/  @!P0 NANOSLEEP.SYNCS 0x989680 ;  /* 0x009896800000895d */ /* 0x002fea0003900000 */
[----:B------:R-:W1:Y:S02]  /*9530*/  @!P0 SYNCS.PHASECHK.TRANS64 P0, [R7+URZ], R4 ;  /* 0x00000004070085a7 */ /* 0x000e64000800007f */
[----:B-1----:R-:W-:Y:S05]  /*9540*/  @!P0 BRA `(.L_x_187) ;  /* 0xfffffffc00f08947 */ /* 0x002fea000383ffff */
[----:B------:R-:W-:Y:S05]  /*9550*/  BRA `(.L_x_200) ;  /* 0xfffffff800cc7947 */ /* 0x000fea000383ffff */
.L_x_188:
[----:B0-----:R0:W1:Y:S02]  /*9560*/  SYNCS.PHASECHK.TRANS64.TRYWAIT P0, [R6+URZ], R5 ;  /* 0x00000005060075a7 */ /* 0x001064000800017f */
[----:B-1----:R-:W-:Y:S05]  /*9570*/  @!P0 NANOSLEEP.SYNCS 0x989680 ;  /* 0x009896800000895d */ /* 0x002fea0003900000 */
[----:B------:R-:W1:Y:S02]  /*9580*/  @!P0 SYNCS.PHASECHK.TRANS64 P0, [R6+URZ], R5 ;  /* 0x00000005060085a7 */ /* 0x000e64000800007f */
[----:B-1----:R-:W-:Y:S05]  /*9590*/  @!P0 BRA `(.L_x_188) ;  /* 0xfffffffc00f08947 */ /* 0x002fea000383ffff */
[----:B------:R-:W-:Y:S05]  /*95a0*/  BRA `(.L_x_201) ;  /* 0xfffffff800dc7947 */ /* 0x000fea000383ffff */
.L_x_189:
[----:B0-----:R0:W1:Y:S02]  /*95b0*/  SYNCS.PHASECHK.TRANS64.TRYWAIT P0, [R9+URZ], R4 ;  /* 0x00000004090075a7 */ /* 0x001064000800017f */
[----:B-1----:R-:W-:Y:S05]  /*95c0*/  @!P0 NANOSLEEP.SYNCS 0x989680 ;  /* 0x009896800000895d */ /* 0x002fea0003900000 */
[----:B------:R-:W1:Y:S02]  /*95d0*/  @!P0 SYNCS.PHASECHK.TRANS64 P0, [R9+URZ], R4 ;  /* 0x00000004090085a7 */ /* 0x000e64000800007f */
[----:B-1----:R-:W-:Y:S05]  /*95e0*/  @!P0 BRA `(.L_x_189) ;  /* 0xfffffffc00f08947 */ /* 0x002fea000383ffff */
[----:B------:R-:W-:Y:S05]  /*95f0*/  BRA `(.L_x_202) ;  /* 0xfffffff800ec7947 */ /* 0x000fea000383ffff */
.L_x_190:
[----:B0-----:R0:W1:Y:S02]  /*9600*/  SYNCS.PHASECHK.TRANS64.TRYWAIT P0, [R6+URZ], R5 ;  /* 0x00000005060075a7 */ /* 0x001064000800017f */
[----:B-1----:R-:W-:Y:S05]  /*9610*/  @!P0 NANOSLEEP.SYNCS 0x989680 ;  /* 0x009896800000895d */ /* 0x002fea0003900000 */
[----:B------:R-:W1:Y:S02]  /*9620*/  @!P0 SYNCS.PHASECHK.TRANS64 P0, [R6+URZ], R5 ;  /* 0x00000005060085a7 */ /* 0x000e64000800007f */
[----:B-1----:R-:W-:Y:S05]  /*9630*/  @!P0 BRA `(.L_x_190) ;  /* 0xfffffffc00f08947 */ /* 0x002fea000383ffff */
[----:B------:R-:W-:Y:S05]  /*9640*/  BRA `(.L_x_203) ;  /* 0xfffffff800f47947 */ /* 0x000fea000383ffff */
.L_x_204:
[----:B------:R-:W-:-:S00]  /*9650*/  BRA `(.L_x_204) ;  /* 0xfffffffc00fc7947 */ /* 0x000fc0000383ffff */
[----:B------:R-:W-:-:S00]  /*9660*/  NOP ;  /* 0x0000000000007918 */ /* 0x000fc00000000000 */
        /* <DEDUP_REMOVED lines=9> */
.L_x_205:


//--------------------- .nv.shared._ZN7cutlass13device_kernelINS_4gemm6kernel13GemmUniversalIN4cute5tupleIJiiiiEEENS1_10collective13CollectiveMmaINS1_37MainloopSm90TmaGmmaWarpSpecializedFP8ILi6ENS5_IJNS4_1CILi1EEESB_SB_EEENS1_35KernelTmaWarpSpecializedCooperativeEEENS5_IJNSA_ILi128EEESF_NSA_ILi64EEEEEENS_12float_e5m2_tENS5_IJlSB_lEEESI_SJ_NS4_8TiledMMAINS4_8MMA_AtomIJNS4_4SM904GMMA31MMA_64x128x32_F32E5M2E5M2_SS_TNILNSN_7ScaleInE1ELSP_1EEEEEENS4_6LayoutINS5_IJNSA_ILi2EEESB_SB_EEENS5_IJSB_NSA_ILi0EEESV_EEEEENS5_IJNS4_10UnderscoreESY_SY_EEEEENS4_13SM90_TMA_LOADENS4_14ComposedLayoutINS4_7SwizzleILi2ELi4ELi3EEENS4_18smem_ptr_flag_bitsILi8EEENSS_INS5_IJNSA_ILi8EEESG_EEENS5_IJSG_SB_EEEEEEEvNS4_8identityES11_S1B_vS1C_EENS_8epilogue10collective6detail29Sm90TmaWarpSpecializedAdapterINS1F_15DefaultEpilogueISI_SJ_SJ_NS1E_6thread17LinearCombinationISI_Li1EffLNS1J_9ScaleType4KindE0ELNS_15FloatRoundStyleE2ESI_EENS1_15EpilogueDefaultEEEEEvvEEEEvNT_6ParamsE --------------------------
	.section	.nv.shared._ZN7cutlass13device_kernelINS_4gemm6kernel13GemmUniversalIN4cute5tupleIJiiiiEEENS1_10collective13CollectiveMmaINS1_37MainloopSm90TmaGmmaWarpSpecializedFP8ILi6ENS5_IJNS4_1CILi1EEESB_SB_EEENS1_35KernelTmaWarpSpecializedCooperativeEEENS5_IJNSA_ILi128EEESF_NSA_ILi64EEEEEENS_12float_e5m2_tENS5_IJlSB_lEEESI_SJ_NS4_8TiledMMAINS4_8MMA_AtomIJNS4_4SM904GMMA31MMA_64x128x32_F32E5M2E5M2_SS_TNILNSN_7ScaleInE1ELSP_1EEEEEENS4_6LayoutINS5_IJNSA_ILi2EEESB_SB_EEENS5_IJSB_NSA_ILi0EEESV_EEEEENS5_IJNS4_10UnderscoreESY_SY_EEEEENS4_13SM90_TMA_LOADENS4_14ComposedLayoutINS4_7SwizzleILi2ELi4ELi3EEENS4_18smem_ptr_flag_bitsILi8EEENSS_INS5_IJNSA_ILi8EEESG_EEENS5_IJSG_SB_EEEEEEEvNS4_8identityES11_S1B_vS1C_EENS_8epilogue10collective6detail29Sm90TmaWarpSpecializedAdapterINS1F_15DefaultEpilogueISI_SJ_SJ_NS1E_6thread17LinearCombinationISI_Li1EffLNS1J_9ScaleType4KindE0ELNS_15FloatRoundStyleE2ESI_EENS1_15EpilogueDefaultEEEEEvvEEEEvNT_6ParamsE,"aw",@nobits
	.sectionflags	@""
	.align	16
	.zero		1024


//--------------------- .nv.shared.reserved.0     --------------------------
	.section	.nv.shared.reserved.0,"aw",@nobits
	.weak		__nv_reservedSMEM_offset_0_alias
	.size		__nv_reservedSMEM_offset_0_alias, 0, 0
	.other		__nv_reservedSMEM_offset_0_alias,@"STO_CUDA_RESERVED_SHARED STV_DEFAULT"
__nv_reservedSMEM_offset_0_alias:
	.zero		0


//--------------------- .nv.global                --------------------------
	.section	.nv.global,"aw",@nobits
.nv.global:
	.type		_ZN40_INTERNAL_50720f2d_4_k_cu_9ca76f2d_294624cute1_E,@object
	.size		_ZN40_INTERNAL_50720f2d_4_k_cu_9ca76f2d_294624cute1_E,(_ZN40_INTERNAL_50720f2d_4_k_cu_9ca76f2d_294624cuda3std3__45__cpo6cbeginE - _ZN40_INTERNAL_50720f2d_4_k_cu_9ca76f2d_294624cute1_E)
_ZN40_INTERNAL_50720f2d_4_k_cu_9ca76f2d_294624cute1_E:
	.zero		1
	.type		_ZN40_INTERNAL_50720f2d_4_k_cu_9ca76f2d_294624cuda3std3__45__cpo6cbeginE,@object
	.size		_ZN40_INTERNAL_50720f2d_4_k_cu_9ca76f2d_294624cuda3std3__45__cpo6cbeginE,(_ZN40_INTERNAL_50720f2d_4_k_cu_9ca76f2d_294624cuda3std3__48in_placeE - _ZN40_INTERNAL_50720f2d_4_k_cu_9ca76f2d_294624cuda3std3__45__cpo6cbeginE)
_ZN40_INTERNAL_50720f2d_4_k_cu_9ca76f2d_294624cuda3std3__45__cpo6cbeginE:
	.zero		1
	.type		_ZN40_INTERNAL_50720f2d_4_k_cu_9ca76f2d_294624cuda3std3__48in_placeE,@object
	.size		_ZN40_INTERNAL_50720f2d_4_k_cu_9ca76f2d_294624cuda3std3__48in_placeE,(_ZN40_INTERNAL_50720f2d_4_k_cu_9ca76f2d_294624cuda3std6ranges3__45__cpo9iter_moveE - _ZN40_INTERNAL_50720f2d_4_k_cu_9ca76f2d_294624cuda3std3__48in_placeE)
_ZN40_INTERNAL_50720f2d_4_k_cu_9ca76f2d_294624cuda3std3__48in_placeE:
	.zero		1
	.type		_ZN40_INTERNAL_50720f2d_4_k_cu_9ca76f2d_294624cuda3std6ranges3__45__cpo9iter_moveE,@object
	.size		_ZN40_INTERNAL_50720f2d_4_k_cu_9ca76f2d_294624cuda3std6ranges3__45__cpo9iter_moveE,(_ZN40_INTERNAL_50720f2d_4_k_cu_9ca76f2d_294624cuda3std3__45__cpo5beginE - _ZN40_INTERNAL_50720f2d_4_k_cu_9ca76f2d_294624cuda3std6ranges3__45__cpo9iter_moveE)
_ZN40_INTERNAL_50720f2d_4_k_cu_9ca76f2d_294624cuda3std6ranges3__45__cpo9iter_moveE:
	.zero		1
	.type		_ZN40_INTERNAL_50720f2d_4_k_cu_9ca76f2d_294624cuda3std3__45__cpo5beginE,@object
	.size		_ZN40_INTERNAL_50720f2d_4_k_cu_9ca76f2d_294624cuda3std3__45__cpo5beginE,(_ZN40_INTERNAL_50720f2d_4_k_cu_9ca76f2d_294624cuda3std3__442_GLOBAL__N__50720f2d_4_k_cu_9ca76f2d_294626ignoreE - _ZN40_INTERNAL_50720f2d_4_k_cu_9ca76f2d_294624cuda3std3__45__cpo5beginE)
_ZN40_INTERNAL_50720f2d_4_k_cu_9ca76f2d_294624cuda3std3__45__cpo5beginE:
	.zero		1
	.type		_ZN40_INTERNAL_50720f2d_4_k_cu_9ca76f2d_294624cuda3std3__442_GLOBAL__N__50720f2d_4_k_cu_9ca76f2d_294626ignoreE,@object
	.size		_ZN40_INTERNAL_50720f2d_4_k_cu_9ca76f2d_294624cuda3std3__442_GLOBAL__N__50720f2d_4_k_cu_9ca76f2d_294626ignoreE,(_ZN40_INTERNAL_50720f2d_4_k_cu_9ca76f2d_294624cute7productE - _ZN40_INTERNAL_50720f2d_4_k_cu_9ca76f2d_294624cuda3std3__442_GLOBAL__N__50720f2d_4_k_cu_9ca76f2d_294626ignoreE)
_ZN40_INTERNAL_50720f2d_4_k_cu_9ca76f2d_294624cuda3std3__442_GLOBAL__N__50720f2d_4_k_cu_9ca76f2d_294626ignoreE:
	.zero		1
	.type		_ZN40_INTERNAL_50720f2d_4_k_cu_9ca76f2d_294624cute7productE,@object
	.size		_ZN40_INTERNAL_50720f2d_4_k_cu_9ca76f2d_294624cute7productE,(_ZN40_INTERNAL_50720f2d_4_k_cu_9ca76f2d_294624cuda3std3__45__cpo3endE - _ZN40_INTERNAL_50720f2d_4_k_cu_9ca76f2d_294624cute7productE)
_ZN40_INTERNAL_50720f2d_4_k_cu_9ca76f2d_294624cute7productE:
	.zero		1
	.type		_ZN40_INTERNAL_50720f2d_4_k_cu_9ca76f2d_294624cuda3std3__45__cpo3endE,@object
	.size		_ZN40_INTERNAL_50720f2d_4_k_cu_9ca76f2d_294624cuda3std3__45__cpo3endE,(_ZN40_INTERNAL_50720f2d_4_k_cu_9ca76f2d_294624cuda3std3__419piecewise_constructE - _ZN40_INTERNAL_50720f2d_4_k_cu_9ca76f2d_294624cuda3std3__45__cpo3endE)
_ZN40_INTERNAL_50720f2d_4_k_cu_9ca76f2d_294624cuda3std3__45__cpo3endE:
	.zero		1
	.type		_ZN40_INTERNAL_50720f2d_4_k_cu_9ca76f2d_294624cuda3std3__419piecewise_constructE,@object
	.size		_ZN40_INTERNAL_50720f2d_4_k_cu_9ca76f2d_294624cuda3std3__419piecewise_constructE,(_ZN40_INTERNAL_50720f2d_4_k_cu_9ca76f2d_294624cuda3std3__45__cpo4cendE - _ZN40_INTERNAL_50720f2d_4_k_cu_9ca76f2d_294624cuda3std3__419piecewise_constructE)
_ZN40_INTERNAL_50720f2d_4_k_cu_9ca76f2d_294624cuda3std3__419piecewise_constructE:
	.zero		1
	.type		_ZN40_INTERNAL_50720f2d_4_k_cu_9ca76f2d_294624cuda3std3__45__cpo4cendE,@object
	.size		_ZN40_INTERNAL_50720f2d_4_k_cu_9ca76f2d_294624cuda3std3__45__cpo4cendE,(_ZN40_INTERNAL_50720f2d_4_k_cu_9ca76f2d_294624cuda3std6ranges3__45__cpo4swapE - _ZN40_INTERNAL_50720f2d_4_k_cu_9ca76f2d_294624cuda3std3__45__cpo4cendE)
_ZN40_INTERNAL_50720f2d_4_k_cu_9ca76f2d_294624cuda3std3__45__cpo4cendE:
	.zero		1
	.type		_ZN40_INTERNAL_50720f2d_4_k_cu_9ca76f2d_294624cuda3std6ranges3__45__cpo4swapE,@object
	.size		_ZN40_INTERNAL_50720f2d_4_k_cu_9ca76f2d_294624cuda3std6ranges3__45__cpo4swapE,(.L_7 - _ZN40_INTERNAL_50720f2d_4_k_cu_9ca76f2d_294624cuda3std6ranges3__45__cpo4swapE)
_ZN40_INTERNAL_50720f2d_4_k_cu_9ca76f2d_294624cuda3std6ranges3__45__cpo4swapE:
	.zero		1
.L_7:


//--------------------- .nv.constant0._ZN7cutlass13device_kernelINS_4gemm6kernel13GemmUniversalIN4cute5tupleIJiiiiEEENS1_10collective13CollectiveMmaINS1_37MainloopSm90TmaGmmaWarpSpecializedFP8ILi6ENS5_IJNS4_1CILi1EEESB_SB_EEENS1_35KernelTmaWarpSpecializedCooperativeEEENS5_IJNSA_ILi128EEESF_NSA_ILi64EEEEEENS_12float_e5m2_tENS5_IJlSB_lEEESI_SJ_NS4_8TiledMMAINS4_8MMA_AtomIJNS4_4SM904GMMA31MMA_64x128x32_F32E5M2E5M2_SS_TNILNSN_7ScaleInE1ELSP_1EEEEEENS4_6LayoutINS5_IJNSA_ILi2EEESB_SB_EEENS5_IJSB_NSA_ILi0EEESV_EEEEENS5_IJNS4_10UnderscoreESY_SY_EEEEENS4_13SM90_TMA_LOADENS4_14ComposedLayoutINS4_7SwizzleILi2ELi4ELi3EEENS4_18smem_ptr_flag_bitsILi8EEENSS_INS5_IJNSA_ILi8EEESG_EEENS5_IJSG_SB_EEEEEEEvNS4_8identityES11_S1B_vS1C_EENS_8epilogue10collective6detail29Sm90TmaWarpSpecializedAdapterINS1F_15DefaultEpilogueISI_SJ_SJ_NS1E_6thread17LinearCombinationISI_Li1EffLNS1J_9ScaleType4KindE0ELNS_15FloatRoundStyleE2ESI_EENS1_15EpilogueDefaultEEEEEvvEEEEvNT_6ParamsE --------------------------
	.section	.nv.constant0._ZN7cutlass13device_kernelINS_4gemm6kernel13GemmUniversalIN4cute5tupleIJiiiiEEENS1_10collective13CollectiveMmaINS1_37MainloopSm90TmaGmmaWarpSpecializedFP8ILi6ENS5_IJNS4_1CILi1EEESB_SB_EEENS1_35KernelTmaWarpSpecializedCooperativeEEENS5_IJNSA_ILi128EEESF_NSA_ILi64EEEEEENS_12float_e5m2_tENS5_IJlSB_lEEESI_SJ_NS4_8TiledMMAINS4_8MMA_AtomIJNS4_4SM904GMMA31MMA_64x128x32_F32E5M2E5M2_SS_TNILNSN_7ScaleInE1ELSP_1EEEEEENS4_6LayoutINS5_IJNSA_ILi2EEESB_SB_EEENS5_IJSB_NSA_ILi0EEESV_EEEEENS5_IJNS4_10UnderscoreESY_SY_EEEEENS4_13SM90_TMA_LOADENS4_14ComposedLayoutINS4_7SwizzleILi2ELi4ELi3EEENS4_18smem_ptr_flag_bitsILi8EEENSS_INS5_IJNSA_ILi8EEESG_EEENS5_IJSG_SB_EEEEEEEvNS4_8identityES11_S1B_vS1C_EENS_8epilogue10collective6detail29Sm90TmaWarpSpecializedAdapterINS1F_15DefaultEpilogueISI_SJ_SJ_NS1E_6thread17LinearCombinationISI_Li1EffLNS1J_9ScaleType4KindE0ELNS_15FloatRoundStyleE2ESI_EENS1_15EpilogueDefaultEEEEEvvEEEEvNT_6ParamsE,"a",@progbits
	.sectionflags	@""
	.align	4
.nv.constant0._ZN7cutlass13device_kernelINS_4gemm6kernel13GemmUniversalIN4cute5tupleIJiiiiEEENS1_10collective13CollectiveMmaINS1_37MainloopSm90TmaGmmaWarpSpecializedFP8ILi6ENS5_IJNS4_1CILi1EEESB_SB_EEENS1_35KernelTmaWarpSpecializedCooperativeEEENS5_IJNSA_ILi128EEESF_NSA_ILi64EEEEEENS_12float_e5m2_tENS5_IJlSB_lEEESI_SJ_NS4_8TiledMMAINS4_8MMA_AtomIJNS4_4SM904GMMA31MMA_64x128x32_F32E5M2E5M2_SS_TNILNSN_7ScaleInE1ELSP_1EEEEEENS4_6LayoutINS5_IJNSA_ILi2EEESB_SB_EEENS5_IJSB_NSA_ILi0EEESV_EEEEENS5_IJNS4_10UnderscoreESY_SY_EEEEENS4_13SM90_TMA_LOADENS4_14ComposedLayoutINS4_7SwizzleILi2ELi4ELi3EEENS4_18smem_ptr_flag_bitsILi8EEENSS_INS5_IJNSA_ILi8EEESG_EEENS5_IJSG_SB_EEEEEEEvNS4_8identityES11_S1B_vS1C_EENS_8epilogue10collective6detail29Sm90TmaWarpSpecializedAdapterINS1F_15DefaultEpilogueISI_SJ_SJ_NS1E_6thread17LinearCombinationISI_Li1EffLNS1J_9ScaleType4KindE0ELNS_15FloatRoundStyleE2ESI_EENS1_15EpilogueDefaultEEEEEvvEEEEvNT_6ParamsE:
	.zero		1664


//--------------------- SYMBOLS --------------------------

	.type		.nv.reservedSmem.offset0,@object
	.size		.nv.reservedSmem.offset0,0x4
